//
// Generated by NVIDIA NVVM Compiler
//
// Compiler Build ID: CL-36424714
// Cuda compilation tools, release 13.0, V13.0.88
// Based on NVVM 20.0.0
//

.version 9.0
.target sm_100
.address_size 64

	// .globl	_Z17PrintCombinationsPxxxS_
.global .align 1 .b8 _ZN34_INTERNAL_dfc0a495_4_k_cu_25ad3d184cuda3std3__45__cpo5beginE[1];
.global .align 1 .b8 _ZN34_INTERNAL_dfc0a495_4_k_cu_25ad3d184cuda3std3__45__cpo3endE[1];
.global .align 1 .b8 _ZN34_INTERNAL_dfc0a495_4_k_cu_25ad3d184cuda3std3__45__cpo6cbeginE[1];
.global .align 1 .b8 _ZN34_INTERNAL_dfc0a495_4_k_cu_25ad3d184cuda3std3__45__cpo4cendE[1];
.global .align 1 .b8 _ZN34_INTERNAL_dfc0a495_4_k_cu_25ad3d184cuda3std3__45__cpo6rbeginE[1];
.global .align 1 .b8 _ZN34_INTERNAL_dfc0a495_4_k_cu_25ad3d184cuda3std3__45__cpo4rendE[1];
.global .align 1 .b8 _ZN34_INTERNAL_dfc0a495_4_k_cu_25ad3d184cuda3std3__45__cpo7crbeginE[1];
.global .align 1 .b8 _ZN34_INTERNAL_dfc0a495_4_k_cu_25ad3d184cuda3std3__45__cpo5crendE[1];
.global .align 1 .b8 _ZN34_INTERNAL_dfc0a495_4_k_cu_25ad3d184cuda3std3__436_GLOBAL__N__dfc0a495_4_k_cu_25ad3d186ignoreE[1];
.global .align 1 .b8 _ZN34_INTERNAL_dfc0a495_4_k_cu_25ad3d184cuda3std3__419piecewise_constructE[1];
.global .align 1 .b8 _ZN34_INTERNAL_dfc0a495_4_k_cu_25ad3d184cuda3std3__48in_placeE[1];
.global .align 1 .b8 _ZN34_INTERNAL_dfc0a495_4_k_cu_25ad3d184cuda3std3__420unreachable_sentinelE[1];
.global .align 1 .b8 _ZN34_INTERNAL_dfc0a495_4_k_cu_25ad3d184cuda3std3__47nulloptE[1];
.global .align 1 .b8 _ZN34_INTERNAL_dfc0a495_4_k_cu_25ad3d184cuda3std3__48unexpectE[1];
.global .align 1 .b8 _ZN34_INTERNAL_dfc0a495_4_k_cu_25ad3d184cuda3std6ranges3__45__cpo4swapE[1];
.global .align 1 .b8 _ZN34_INTERNAL_dfc0a495_4_k_cu_25ad3d184cuda3std6ranges3__45__cpo9iter_moveE[1];
.global .align 1 .b8 _ZN34_INTERNAL_dfc0a495_4_k_cu_25ad3d184cuda3std6ranges3__45__cpo5beginE[1];
.global .align 1 .b8 _ZN34_INTERNAL_dfc0a495_4_k_cu_25ad3d184cuda3std6ranges3__45__cpo3endE[1];
.global .align 1 .b8 _ZN34_INTERNAL_dfc0a495_4_k_cu_25ad3d184cuda3std6ranges3__45__cpo6cbeginE[1];
.global .align 1 .b8 _ZN34_INTERNAL_dfc0a495_4_k_cu_25ad3d184cuda3std6ranges3__45__cpo4cendE[1];
.global .align 1 .b8 _ZN34_INTERNAL_dfc0a495_4_k_cu_25ad3d184cuda3std6ranges3__45__cpo7advanceE[1];
.global .align 1 .b8 _ZN34_INTERNAL_dfc0a495_4_k_cu_25ad3d184cuda3std6ranges3__45__cpo9iter_swapE[1];
.global .align 1 .b8 _ZN34_INTERNAL_dfc0a495_4_k_cu_25ad3d184cuda3std6ranges3__45__cpo4nextE[1];
.global .align 1 .b8 _ZN34_INTERNAL_dfc0a495_4_k_cu_25ad3d184cuda3std6ranges3__45__cpo4prevE[1];
.global .align 1 .b8 _ZN34_INTERNAL_dfc0a495_4_k_cu_25ad3d184cuda3std6ranges3__45__cpo4dataE[1];
.global .align 1 .b8 _ZN34_INTERNAL_dfc0a495_4_k_cu_25ad3d184cuda3std6ranges3__45__cpo5cdataE[1];
.global .align 1 .b8 _ZN34_INTERNAL_dfc0a495_4_k_cu_25ad3d184cuda3std6ranges3__45__cpo4sizeE[1];
.global .align 1 .b8 _ZN34_INTERNAL_dfc0a495_4_k_cu_25ad3d184cuda3std6ranges3__45__cpo5ssizeE[1];
.global .align 1 .b8 _ZN34_INTERNAL_dfc0a495_4_k_cu_25ad3d184cuda3std6ranges3__45__cpo8distanceE[1];
.global .align 1 .b8 _ZN34_INTERNAL_dfc0a495_4_k_cu_25ad3d186thrust24THRUST_300001_SM_1000_NS8cuda_cub3parE[1];
.global .align 1 .b8 _ZN34_INTERNAL_dfc0a495_4_k_cu_25ad3d186thrust24THRUST_300001_SM_1000_NS8cuda_cub10par_nosyncE[1];
.global .align 1 .b8 _ZN34_INTERNAL_dfc0a495_4_k_cu_25ad3d186thrust24THRUST_300001_SM_1000_NS6system6detail10sequential3seqE[1];
.global .align 1 .b8 _ZN34_INTERNAL_dfc0a495_4_k_cu_25ad3d186thrust24THRUST_300001_SM_1000_NS12placeholders2_1E[1];
.global .align 1 .b8 _ZN34_INTERNAL_dfc0a495_4_k_cu_25ad3d186thrust24THRUST_300001_SM_1000_NS12placeholders2_2E[1];
.global .align 1 .b8 _ZN34_INTERNAL_dfc0a495_4_k_cu_25ad3d186thrust24THRUST_300001_SM_1000_NS12placeholders2_3E[1];
.global .align 1 .b8 _ZN34_INTERNAL_dfc0a495_4_k_cu_25ad3d186thrust24THRUST_300001_SM_1000_NS12placeholders2_4E[1];
.global .align 1 .b8 _ZN34_INTERNAL_dfc0a495_4_k_cu_25ad3d186thrust24THRUST_300001_SM_1000_NS12placeholders2_5E[1];
.global .align 1 .b8 _ZN34_INTERNAL_dfc0a495_4_k_cu_25ad3d186thrust24THRUST_300001_SM_1000_NS12placeholders2_6E[1];
.global .align 1 .b8 _ZN34_INTERNAL_dfc0a495_4_k_cu_25ad3d186thrust24THRUST_300001_SM_1000_NS12placeholders2_7E[1];
.global .align 1 .b8 _ZN34_INTERNAL_dfc0a495_4_k_cu_25ad3d186thrust24THRUST_300001_SM_1000_NS12placeholders2_8E[1];
.global .align 1 .b8 _ZN34_INTERNAL_dfc0a495_4_k_cu_25ad3d186thrust24THRUST_300001_SM_1000_NS12placeholders2_9E[1];
.global .align 1 .b8 _ZN34_INTERNAL_dfc0a495_4_k_cu_25ad3d186thrust24THRUST_300001_SM_1000_NS12placeholders3_10E[1];
.global .align 1 .b8 _ZN34_INTERNAL_dfc0a495_4_k_cu_25ad3d186thrust24THRUST_300001_SM_1000_NS3seqE[1];

.visible .entry _Z17PrintCombinationsPxxxS_(
	.param .u64 .ptr .align 1 _Z17PrintCombinationsPxxxS__param_0,
	.param .u64 _Z17PrintCombinationsPxxxS__param_1,
	.param .u64 _Z17PrintCombinationsPxxxS__param_2,
	.param .u64 .ptr .align 1 _Z17PrintCombinationsPxxxS__param_3
)
{
	.reg .pred 	%p<11>;
	.reg .b32 	%r<14>;
	.reg .b64 	%rd<79>;

	ld.param.u64 	%rd36, [_Z17PrintCombinationsPxxxS__param_0];
	ld.param.u64 	%rd33, [_Z17PrintCombinationsPxxxS__param_1];
	ld.param.u64 	%rd34, [_Z17PrintCombinationsPxxxS__param_2];
	ld.param.u64 	%rd35, [_Z17PrintCombinationsPxxxS__param_3];
	cvta.to.global.u64 	%rd1, %rd36;
	mov.u32 	%r1, %ctaid.x;
	mov.u32 	%r2, %ntid.x;
	mov.u32 	%r3, %tid.x;
	mad.lo.s32 	%r4, %r1, %r2, %r3;
	cvt.u64.u32 	%rd2, %r4;
	shl.b64 	%rd37, %rd33, 3;
	add.s64 	%rd38, %rd1, %rd37;
	ld.global.u64 	%rd3, [%rd38];
	sub.s64 	%rd39, %rd33, %rd34;
	shl.b64 	%rd40, %rd39, 3;
	add.s64 	%rd41, %rd1, %rd40;
	ld.global.u64 	%rd42, [%rd41];
	shl.b64 	%rd43, %rd34, 3;
	add.s64 	%rd44, %rd1, %rd43;
	ld.global.u64 	%rd45, [%rd44];
	mul.lo.s64 	%rd4, %rd45, %rd42;
	or.b64  	%rd46, %rd3, %rd4;
	and.b64  	%rd47, %rd46, -4294967296;
	setp.ne.s64 	%p1, %rd47, 0;
	@%p1 bra 	$L__BB0_2;
	cvt.u32.u64 	%r5, %rd4;
	cvt.u32.u64 	%r6, %rd3;
	div.u32 	%r7, %r6, %r5;
	cvt.u64.u32 	%rd71, %r7;
	bra.uni 	$L__BB0_3;
$L__BB0_2:
	div.s64 	%rd71, %rd3, %rd4;
$L__BB0_3:
	setp.le.s64 	%p2, %rd71, %rd2;
	@%p2 bra 	$L__BB0_17;
	setp.lt.s64 	%p3, %rd33, %rd34;
	selp.b64 	%rd8, 0, %rd71, %p3;
	setp.lt.s64 	%p4, %rd34, 1;
	@%p4 bra 	$L__BB0_17;
	mul.lo.s64 	%rd9, %rd34, %rd2;
	cvta.to.global.u64 	%rd10, %rd35;
	not.b64 	%rd49, %rd2;
	add.s64 	%rd73, %rd8, %rd49;
	mov.b64 	%rd72, 0;
	mov.u64 	%rd74, %rd34;
	mov.u64 	%rd75, %rd33;
$L__BB0_6:
	mov.u64 	%rd12, %rd72;
$L__BB0_7:
	mov.u64 	%rd16, %rd75;
	add.s64 	%rd75, %rd16, -1;
	setp.le.s64 	%p5, %rd16, %rd74;
	shl.b64 	%rd51, %rd16, 3;
	add.s64 	%rd18, %rd1, %rd51;
	sub.s64 	%rd52, %rd16, %rd74;
	shl.b64 	%rd53, %rd52, 3;
	add.s64 	%rd19, %rd1, %rd53;
	mov.b64 	%rd77, 0;
	@%p5 bra 	$L__BB0_11;
	ld.global.u64 	%rd20, [%rd18+-8];
	ld.global.u64 	%rd54, [%rd19+-8];
	shl.b64 	%rd55, %rd74, 3;
	add.s64 	%rd56, %rd1, %rd55;
	ld.global.u64 	%rd57, [%rd56];
	mul.lo.s64 	%rd21, %rd57, %rd54;
	or.b64  	%rd58, %rd20, %rd21;
	and.b64  	%rd59, %rd58, -4294967296;
	setp.ne.s64 	%p6, %rd59, 0;
	@%p6 bra 	$L__BB0_10;
	cvt.u32.u64 	%r8, %rd21;
	cvt.u32.u64 	%r9, %rd20;
	div.u32 	%r10, %r9, %r8;
	cvt.u64.u32 	%rd77, %r10;
	bra.uni 	$L__BB0_11;
$L__BB0_10:
	div.s64 	%rd77, %rd20, %rd21;
$L__BB0_11:
	setp.gt.s64 	%p7, %rd77, %rd73;
	@%p7 bra 	$L__BB0_7;
	sub.s64 	%rd61, %rd33, %rd16;
	add.s64 	%rd72, %rd12, 1;
	add.s64 	%rd62, %rd12, %rd9;
	shl.b64 	%rd63, %rd62, 3;
	add.s64 	%rd64, %rd10, %rd63;
	st.global.u64 	[%rd64], %rd61;
	mov.b64 	%rd78, 0;
	@%p5 bra 	$L__BB0_16;
	ld.global.u64 	%rd26, [%rd18+-8];
	ld.global.u64 	%rd65, [%rd19+-8];
	shl.b64 	%rd66, %rd74, 3;
	add.s64 	%rd67, %rd1, %rd66;
	ld.global.u64 	%rd68, [%rd67];
	mul.lo.s64 	%rd27, %rd68, %rd65;
	or.b64  	%rd69, %rd26, %rd27;
	and.b64  	%rd70, %rd69, -4294967296;
	setp.ne.s64 	%p9, %rd70, 0;
	@%p9 bra 	$L__BB0_15;
	cvt.u32.u64 	%r11, %rd27;
	cvt.u32.u64 	%r12, %rd26;
	div.u32 	%r13, %r12, %r11;
	cvt.u64.u32 	%rd78, %r13;
	bra.uni 	$L__BB0_16;
$L__BB0_15:
	div.s64 	%rd78, %rd26, %rd27;
$L__BB0_16:
	sub.s64 	%rd73, %rd73, %rd78;
	add.s64 	%rd74, %rd74, -1;
	setp.ne.s64 	%p10, %rd72, %rd34;
	@%p10 bra 	$L__BB0_6;
$L__BB0_17:
	ret;

}
	// .globl	_ZN3cub18CUB_300001_SM_10006detail11EmptyKernelIvEEvv
.visible .entry _ZN3cub18CUB_300001_SM_10006detail11EmptyKernelIvEEvv()
{


	ret;

}


// ===== COMPILED SASS (sm_100) =====

	.target	sm_100

	.elftype	@"ET_EXEC"


//--------------------- .note.nv.tkinfo           --------------------------
	.section	.note.nv.tkinfo,"",@"SHT_NOTE"
	.sectionflags	@"SHF_NOTE_NV_TKINFO"
	.tkinfo
        /*0018*/ 	.word	0x00000002
        /*0030*/ 	.string	""
        /*0030*/ 	.string	"ptxas"
        /*0030*/ 	.string	"Cuda compilation tools, release 13.0, V13.0.88"
        /*0030*/ 	.string	"Build cuda_13.0.r13.0/compiler.36424714_0"
        /*0030*/ 	.string	"-arch sm_100 -m 64 "



//--------------------- .note.nv.cuinfo           --------------------------
	.section	.note.nv.cuinfo,"",@"SHT_NOTE"
	.sectionflags	@"SHF_NOTE_NV_CUINFO"
        /*0018*/ 	.short	0x0002
        /*001a*/ 	.short	0x0064
        /*001c*/ 	.short	0x0082
	.zero		2


//--------------------- .nv.info                  --------------------------
	.section	.nv.info,"",@"SHT_CUDA_INFO"
	.align	4


	//----- nvinfo : EIATTR_REGCOUNT
	.align		4
        /*0000*/ 	.byte	0x04, 0x2f
        /*0002*/ 	.short	(.L_44 - .L_43)
	.align		4
.L_43:
        /*0004*/ 	.word	index@(_Z17PrintCombinationsPxxxS_)
        /*0008*/ 	.word	0x00000020


	//----- nvinfo : EIATTR_FRAME_SIZE
	.align		4
.L_44:
        /*000c*/ 	.byte	0x04, 0x11
        /*000e*/ 	.short	(.L_46 - .L_45)
	.align		4
.L_45:
        /*0010*/ 	.word	index@($__internal_0_$__cuda_sm20_div_s64)
        /*0014*/ 	.word	0x00000000


	//----- nvinfo : EIATTR_FRAME_SIZE
	.align		4
.L_46:
        /*0018*/ 	.byte	0x04, 0x11
        /*001a*/ 	.short	(.L_48 - .L_47)
	.align		4
.L_47:
        /*001c*/ 	.word	index@(_Z17PrintCombinationsPxxxS_)
        /*0020*/ 	.word	0x00000000


	//----- nvinfo : EIATTR_REGCOUNT
	.align		4
.L_48:
        /*0024*/ 	.byte	0x04, 0x2f
        /*0026*/ 	.short	(.L_50 - .L_49)
	.align		4
.L_49:
        /*0028*/ 	.word	index@(_ZN3cub18CUB_300001_SM_10006detail11EmptyKernelIvEEvv)
        /*002c*/ 	.word	0x00000004


	//----- nvinfo : EIATTR_FRAME_SIZE
	.align		4
.L_50:
        /*0030*/ 	.byte	0x04, 0x11
        /*0032*/ 	.short	(.L_52 - .L_51)
	.align		4
.L_51:
        /*0034*/ 	.word	index@(_ZN3cub18CUB_300001_SM_10006detail11EmptyKernelIvEEvv)
        /*0038*/ 	.word	0x00000000


	//----- nvinfo : EIATTR_MIN_STACK_SIZE
	.align		4
.L_52:
        /*003c*/ 	.byte	0x04, 0x12
        /*003e*/ 	.short	(.L_54 - .L_53)
	.align		4
.L_53:
        /*0040*/ 	.word	index@(_ZN3cub18CUB_300001_SM_10006detail11EmptyKernelIvEEvv)
        /*0044*/ 	.word	0x00000000


	//----- nvinfo : EIATTR_MIN_STACK_SIZE
	.align		4
.L_54:
        /*0048*/ 	.byte	0x04, 0x12
        /*004a*/ 	.short	(.L_56 - .L_55)
	.align		4
.L_55:
        /*004c*/ 	.word	index@(_Z17PrintCombinationsPxxxS_)
        /*0050*/ 	.word	0x00000000
.L_56:


//--------------------- .nv.compat                --------------------------
	.section	.nv.compat,"",@"SHT_CUDA_COMPAT_INFO"
	.align	4
        /*0000*/ 	.byte	0x02, 0x09, 0x00, 0x00, 0x02, 0x02, 0x01, 0x00, 0x02, 0x05, 0x05, 0x00, 0x03, 0x07, 0x01, 0x01
        /*0010*/ 	.byte	0x02, 0x03, 0x00, 0x00, 0x02, 0x06, 0x01, 0x00, 0x04, 0x0b, 0x08, 0x00, 0x09, 0x00, 0x00, 0x00
        /*0020*/ 	.byte	0x00, 0x00, 0x00, 0x00


//--------------------- .nv.info._ZN3cub18CUB_300001_SM_10006detail11EmptyKernelIvEEvv --------------------------
	.section	.nv.info._ZN3cub18CUB_300001_SM_10006detail11EmptyKernelIvEEvv,"",@"SHT_CUDA_INFO"
	.sectionflags	@""
	.align	4


	//----- nvinfo : EIATTR_CUDA_API_VERSION
	.align		4
        /*0000*/ 	.byte	0x04, 0x37
        /*0002*/ 	.short	(.L_58 - .L_57)
.L_57:
        /*0004*/ 	.word	0x00000082


	//----- nvinfo : EIATTR_SPARSE_MMA_MASK
	.align		4
.L_58:
        /*0008*/ 	.byte	0x03, 0x50
        /*000a*/ 	.short	0x0000


	//----- nvinfo : EIATTR_MAXREG_COUNT
	.align		4
        /*000c*/ 	.byte	0x03, 0x1b
        /*000e*/ 	.short	0x00ff


	//----- nvinfo : EIATTR_MERCURY_ISA_VERSION
	.align		4
        /*0010*/ 	.byte	0x03, 0x5f
        /*0012*/ 	.short	0x0101


	//----- nvinfo : EIATTR_VRC_CTA_INIT_COUNT
	.align		4
        /*0014*/ 	.byte	0x02, 0x4a
	.zero		1
	.zero		1


	//----- nvinfo : EIATTR_EXIT_INSTR_OFFSETS
	.align		4
        /*0018*/ 	.byte	0x04, 0x1c
        /*001a*/ 	.short	(.L_60 - .L_59)


	//   ....[0]....
.L_59:
        /*001c*/ 	.word	0x00000010


	//----- nvinfo : EIATTR_SW_WAR
	.align		4
.L_60:
        /*0020*/ 	.byte	0x04, 0x36
        /*0022*/ 	.short	(.L_62 - .L_61)
.L_61:
        /*0024*/ 	.word	0x00000008
.L_62:


//--------------------- .nv.info._Z17PrintCombinationsPxxxS_ --------------------------
	.section	.nv.info._Z17PrintCombinationsPxxxS_,"",@"SHT_CUDA_INFO"
	.sectionflags	@""
	.align	4


	//----- nvinfo : EIATTR_CUDA_API_VERSION
	.align		4
        /*0000*/ 	.byte	0x04, 0x37
        /*0002*/ 	.short	(.L_64 - .L_63)
.L_63:
        /*0004*/ 	.word	0x00000082


	//----- nvinfo : EIATTR_KPARAM_INFO
	.align		4
.L_64:
        /*0008*/ 	.byte	0x04, 0x17
        /*000a*/ 	.short	(.L_66 - .L_65)
.L_65:
        /*000c*/ 	.word	0x00000000
        /*0010*/ 	.short	0x0003
        /*0012*/ 	.short	0x0018
        /*0014*/ 	.byte	0x00, 0xf5, 0x21, 0x00


	//----- nvinfo : EIATTR_KPARAM_INFO
	.align		4
.L_66:
        /*0018*/ 	.byte	0x04, 0x17
        /*001a*/ 	.short	(.L_68 - .L_67)
.L_67:
        /*001c*/ 	.word	0x00000000
        /*0020*/ 	.short	0x0002
        /*0022*/ 	.short	0x0010
        /*0024*/ 	.byte	0x00, 0xf0, 0x21, 0x00


	//----- nvinfo : EIATTR_KPARAM_INFO
	.align		4
.L_68:
        /*0028*/ 	.byte	0x04, 0x17
        /*002a*/ 	.short	(.L_70 - .L_69)
.L_69:
        /*002c*/ 	.word	0x00000000
        /*0030*/ 	.short	0x0001
        /*0032*/ 	.short	0x0008
        /*0034*/ 	.byte	0x00, 0xf0, 0x21, 0x00


	//----- nvinfo : EIATTR_KPARAM_INFO
	.align		4
.L_70:
        /*0038*/ 	.byte	0x04, 0x17
        /*003a*/ 	.short	(.L_72 - .L_71)
.L_71:
        /*003c*/ 	.word	0x00000000
        /*0040*/ 	.short	0x0000
        /*0042*/ 	.short	0x0000
        /*0044*/ 	.byte	0x00, 0xf5, 0x21, 0x00


	//----- nvinfo : EIATTR_SPARSE_MMA_MASK
	.align		4
.L_72:
        /*0048*/ 	.byte	0x03, 0x50
        /*004a*/ 	.short	0x0000


	//----- nvinfo : EIATTR_MAXREG_COUNT
	.align		4
        /*004c*/ 	.byte	0x03, 0x1b
        /*004e*/ 	.short	0x00ff


	//----- nvinfo : EIATTR_MERCURY_ISA_VERSION
	.align		4
        /*0050*/ 	.byte	0x03, 0x5f
        /*0052*/ 	.short	0x0101


	//----- nvinfo : EIATTR_VRC_CTA_INIT_COUNT
	.align		4
        /*0054*/ 	.byte	0x02, 0x4a
	.zero		1
	.zero		1


	//----- nvinfo : EIATTR_EXIT_INSTR_OFFSETS
	.align		4
        /*0058*/ 	.byte	0x04, 0x1c
        /*005a*/ 	.short	(.L_74 - .L_73)


	//   ....[0]....
.L_73:
        /*005c*/ 	.word	0x000003b0


	//   ....[1]....
        /*0060*/ 	.word	0x00000420


	//   ....[2]....
        /*0064*/ 	.word	0x00000cc0


	//----- nvinfo : EIATTR_CRS_STACK_SIZE
	.align		4
.L_74:
        /*0068*/ 	.byte	0x04, 0x1e
        /*006a*/ 	.short	(.L_76 - .L_75)
.L_75:
        /*006c*/ 	.word	0x00000000


	//----- nvinfo : EIATTR_CBANK_PARAM_SIZE
	.align		4
.L_76:
        /*0070*/ 	.byte	0x03, 0x19
        /*0072*/ 	.short	0x0020


	//----- nvinfo : EIATTR_PARAM_CBANK
	.align		4
        /*0074*/ 	.byte	0x04, 0x0a
        /*0076*/ 	.short	(.L_78 - .L_77)
	.align		4
.L_77:
        /*0078*/ 	.word	index@(.nv.constant0._Z17PrintCombinationsPxxxS_)
        /*007c*/ 	.short	0x0380
        /*007e*/ 	.short	0x0020


	//----- nvinfo : EIATTR_SW_WAR
	.align		4
.L_78:
        /*0080*/ 	.byte	0x04, 0x36
        /*0082*/ 	.short	(.L_80 - .L_79)
.L_79:
        /*0084*/ 	.word	0x00000008
.L_80:


//--------------------- .nv.callgraph             --------------------------
	.section	.nv.callgraph,"",@"SHT_CUDA_CALLGRAPH"
	.align	4
	.sectionentsize	8
	.align		4
        /*0000*/ 	.word	0x00000000
	.align		4
        /*0004*/ 	.word	0xffffffff
	.align		4
        /*0008*/ 	.word	0x00000000
	.align		4
        /*000c*/ 	.word	0xfffffffe
	.align		4
        /*0010*/ 	.word	0x00000000
	.align		4
        /*0014*/ 	.word	0xfffffffd
	.align		4
        /*0018*/ 	.word	0x00000000
	.align		4
        /*001c*/ 	.word	0xfffffffc


//--------------------- .nv.constant4             --------------------------
	.section	.nv.constant4,"a",@progbits
	.align	8
	.align		8
.nv.constant4:
        /*0000*/ 	.dword	_ZN34_INTERNAL_dfc0a495_4_k_cu_25ad3d184cuda3std3__45__cpo5beginE
	.align		8
        /*0008*/ 	.dword	_ZN34_INTERNAL_dfc0a495_4_k_cu_25ad3d184cuda3std3__45__cpo3endE
	.align		8
        /*0010*/ 	.dword	_ZN34_INTERNAL_dfc0a495_4_k_cu_25ad3d184cuda3std3__45__cpo6cbeginE
	.align		8
        /*0018*/ 	.dword	_ZN34_INTERNAL_dfc0a495_4_k_cu_25ad3d184cuda3std3__45__cpo4cendE
	.align		8
        /*0020*/ 	.dword	_ZN34_INTERNAL_dfc0a495_4_k_cu_25ad3d184cuda3std3__45__cpo6rbeginE
	.align		8
        /*0028*/ 	.dword	_ZN34_INTERNAL_dfc0a495_4_k_cu_25ad3d184cuda3std3__45__cpo4rendE
	.align		8
        /*0030*/ 	.dword	_ZN34_INTERNAL_dfc0a495_4_k_cu_25ad3d184cuda3std3__45__cpo7crbeginE
	.align		8
        /*0038*/ 	.dword	_ZN34_INTERNAL_dfc0a495_4_k_cu_25ad3d184cuda3std3__45__cpo5crendE
	.align		8
        /*0040*/ 	.dword	_ZN34_INTERNAL_dfc0a495_4_k_cu_25ad3d184cuda3std3__436_GLOBAL__N__dfc0a495_4_k_cu_25ad3d186ignoreE
	.align		8
        /*0048*/ 	.dword	_ZN34_INTERNAL_dfc0a495_4_k_cu_25ad3d184cuda3std3__419piecewise_constructE
	.align		8
        /*0050*/ 	.dword	_ZN34_INTERNAL_dfc0a495_4_k_cu_25ad3d184cuda3std3__48in_placeE
	.align		8
        /*0058*/ 	.dword	_ZN34_INTERNAL_dfc0a495_4_k_cu_25ad3d184cuda3std3__420unreachable_sentinelE
	.align		8
        /*0060*/ 	.dword	_ZN34_INTERNAL_dfc0a495_4_k_cu_25ad3d184cuda3std3__47nulloptE
	.align		8
        /*0068*/ 	.dword	_ZN34_INTERNAL_dfc0a495_4_k_cu_25ad3d184cuda3std3__48unexpectE
	.align		8
        /*0070*/ 	.dword	_ZN34_INTERNAL_dfc0a495_4_k_cu_25ad3d184cuda3std6ranges3__45__cpo4swapE
	.align		8
        /*0078*/ 	.dword	_ZN34_INTERNAL_dfc0a495_4_k_cu_25ad3d184cuda3std6ranges3__45__cpo9iter_moveE
	.align		8
        /*0080*/ 	.dword	_ZN34_INTERNAL_dfc0a495_4_k_cu_25ad3d184cuda3std6ranges3__45__cpo5beginE
	.align		8
        /*0088*/ 	.dword	_ZN34_INTERNAL_dfc0a495_4_k_cu_25ad3d184cuda3std6ranges3__45__cpo3endE
	.align		8
        /*0090*/ 	.dword	_ZN34_INTERNAL_dfc0a495_4_k_cu_25ad3d184cuda3std6ranges3__45__cpo6cbeginE
	.align		8
        /*0098*/ 	.dword	_ZN34_INTERNAL_dfc0a495_4_k_cu_25ad3d184cuda3std6ranges3__45__cpo4cendE
	.align		8
        /*00a0*/ 	.dword	_ZN34_INTERNAL_dfc0a495_4_k_cu_25ad3d184cuda3std6ranges3__45__cpo7advanceE
	.align		8
        /*00a8*/ 	.dword	_ZN34_INTERNAL_dfc0a495_4_k_cu_25ad3d184cuda3std6ranges3__45__cpo9iter_swapE
	.align		8
        /*00b0*/ 	.dword	_ZN34_INTERNAL_dfc0a495_4_k_cu_25ad3d184cuda3std6ranges3__45__cpo4nextE
	.align		8
        /*00b8*/ 	.dword	_ZN34_INTERNAL_dfc0a495_4_k_cu_25ad3d184cuda3std6ranges3__45__cpo4prevE
	.align		8
        /*00c0*/ 	.dword	_ZN34_INTERNAL_dfc0a495_4_k_cu_25ad3d184cuda3std6ranges3__45__cpo4dataE
	.align		8
        /*00c8*/ 	.dword	_ZN34_INTERNAL_dfc0a495_4_k_cu_25ad3d184cuda3std6ranges3__45__cpo5cdataE
	.align		8
        /*00d0*/ 	.dword	_ZN34_INTERNAL_dfc0a495_4_k_cu_25ad3d184cuda3std6ranges3__45__cpo4sizeE
	.align		8
        /*00d8*/ 	.dword	_ZN34_INTERNAL_dfc0a495_4_k_cu_25ad3d184cuda3std6ranges3__45__cpo5ssizeE
	.align		8
        /*00e0*/ 	.dword	_ZN34_INTERNAL_dfc0a495_4_k_cu_25ad3d184cuda3std6ranges3__45__cpo8distanceE
	.align		8
        /*00e8*/ 	.dword	_ZN34_INTERNAL_dfc0a495_4_k_cu_25ad3d186thrust24THRUST_300001_SM_1000_NS8cuda_cub3parE
	.align		8
        /*00f0*/ 	.dword	_ZN34_INTERNAL_dfc0a495_4_k_cu_25ad3d186thrust24THRUST_300001_SM_1000_NS8cuda_cub10par_nosyncE
	.align		8
        /*00f8*/ 	.dword	_ZN34_INTERNAL_dfc0a495_4_k_cu_25ad3d186thrust24THRUST_300001_SM_1000_NS6system6detail10sequential3seqE
	.align		8
        /*0100*/ 	.dword	_ZN34_INTERNAL_dfc0a495_4_k_cu_25ad3d186thrust24THRUST_300001_SM_1000_NS12placeholders2_1E
	.align		8
        /*0108*/ 	.dword	_ZN34_INTERNAL_dfc0a495_4_k_cu_25ad3d186thrust24THRUST_300001_SM_1000_NS12placeholders2_2E
	.align		8
        /*0110*/ 	.dword	_ZN34_INTERNAL_dfc0a495_4_k_cu_25ad3d186thrust24THRUST_300001_SM_1000_NS12placeholders2_3E
	.align		8
        /*0118*/ 	.dword	_ZN34_INTERNAL_dfc0a495_4_k_cu_25ad3d186thrust24THRUST_300001_SM_1000_NS12placeholders2_4E
	.align		8
        /*0120*/ 	.dword	_ZN34_INTERNAL_dfc0a495_4_k_cu_25ad3d186thrust24THRUST_300001_SM_1000_NS12placeholders2_5E
	.align		8
        /*0128*/ 	.dword	_ZN34_INTERNAL_dfc0a495_4_k_cu_25ad3d186thrust24THRUST_300001_SM_1000_NS12placeholders2_6E
	.align		8
        /*0130*/ 	.dword	_ZN34_INTERNAL_dfc0a495_4_k_cu_25ad3d186thrust24THRUST_300001_SM_1000_NS12placeholders2_7E
	.align		8
        /*0138*/ 	.dword	_ZN34_INTERNAL_dfc0a495_4_k_cu_25ad3d186thrust24THRUST_300001_SM_1000_NS12placeholders2_8E
	.align		8
        /*0140*/ 	.dword	_ZN34_INTERNAL_dfc0a495_4_k_cu_25ad3d186thrust24THRUST_300001_SM_1000_NS12placeholders2_9E
	.align		8
        /*0148*/ 	.dword	_ZN34_INTERNAL_dfc0a495_4_k_cu_25ad3d186thrust24THRUST_300001_SM_1000_NS12placeholders3_10E
	.align		8
        /*0150*/ 	.dword	_ZN34_INTERNAL_dfc0a495_4_k_cu_25ad3d186thrust24THRUST_300001_SM_1000_NS3seqE


//--------------------- .text._ZN3cub18CUB_300001_SM_10006detail11EmptyKernelIvEEvv --------------------------
	.section	.text._ZN3cub18CUB_300001_SM_10006detail11EmptyKernelIvEEvv,"ax",@progbits
	.align	128
        .global         _ZN3cub18CUB_300001_SM_10006detail11EmptyKernelIvEEvv
        .type           _ZN3cub18CUB_300001_SM_10006detail11EmptyKernelIvEEvv,@function
        .size           _ZN3cub18CUB_300001_SM_10006detail11EmptyKernelIvEEvv,(.L_x_15 - _ZN3cub18CUB_300001_SM_10006detail11EmptyKernelIvEEvv)
        .other          _ZN3cub18CUB_300001_SM_10006detail11EmptyKernelIvEEvv,@"STO_CUDA_ENTRY STV_DEFAULT"
_ZN3cub18CUB_300001_SM_10006detail11EmptyKernelIvEEvv:
.text._ZN3cub18CUB_300001_SM_10006detail11EmptyKernelIvEEvv:
[----:B------:R-:W-:Y:S01]  /*0000*/  LDC R1, c[0x0][0x37c] ;  /* 0x0000df00ff017b82 */ /* 0x000fe20000000800 */
[----:B------:R-:W-:Y:S05]  /*0010*/  EXIT ;  /* 0x000000000000794d */ /* 0x000fea0003800000 */
.L_x_0:
[----:B------:R-:W-:-:S00]  /*0020*/  BRA `(.L_x_0) ;  /* 0xfffffffc00fc7947 */ /* 0x000fc0000383ffff */
[----:B------:R-:W-:-:S00]  /*0030*/  NOP ;  /* 0x0000000000007918 */ /* 0x000fc00000000000 */
        /* <DEDUP_REMOVED lines=12> */
.L_x_15:


//--------------------- .text._Z17PrintCombinationsPxxxS_ --------------------------
	.section	.text._Z17PrintCombinationsPxxxS_,"ax",@progbits
	.align	128
        .global         _Z17PrintCombinationsPxxxS_
        .type           _Z17PrintCombinationsPxxxS_,@function
        .size           _Z17PrintCombinationsPxxxS_,(.L_x_14 - _Z17PrintCombinationsPxxxS_)
        .other          _Z17PrintCombinationsPxxxS_,@"STO_CUDA_ENTRY STV_DEFAULT"
_Z17PrintCombinationsPxxxS_:
.text._Z17PrintCombinationsPxxxS_:
[----:B------:R-:W-:Y:S01]  /*0000*/  LDC R1, c[0x0][0x37c] ;  /* 0x0000df00ff017b82 */ /* 0x000fe20000000800 */
[----:B------:R-:W0:Y:S01]  /*0010*/  LDCU.64 UR12, c[0x0][0x390] ;  /* 0x00007200ff0c77ac */ /* 0x000e220008000a00 */
[----:B------:R-:W0:Y:S01]  /*0020*/  LDCU.128 UR8, c[0x0][0x380] ;  /* 0x00007000ff0877ac */ /* 0x000e220008000c00 */
[----:B------:R-:W1:Y:S01]  /*0030*/  LDCU.64 UR14, c[0x0][0x358] ;  /* 0x00006b00ff0e77ac */ /* 0x000e620008000a00 */
[----:B0-----:R-:W-:Y:S02]  /*0040*/  UIADD3 UR5, UP1, UPT, UR10, -UR12, URZ ;  /* 0x8000000c0a057290 */ /* 0x001fe4000ff3e0ff */
[----:B------:R-:W-:Y:S02]  /*0050*/  ULEA UR7, UP0, UR12, UR8, 0x3 ;  /* 0x000000080c077291 */ /* 0x000fe4000f8018ff */
[----:B------:R-:W-:Y:S02]  /*0060*/  UIADD3.X UR6, UPT, UPT, UR11, ~UR13, URZ, UP1, !UPT ;  /* 0x8000000d0b067290 */ /* 0x000fe40008ffe4ff */
[----:B------:R-:W-:-:S02]  /*0070*/  ULEA UR16, UP1, UR5, UR8, 0x3 ;  /* 0x0000000805107291 */ /* 0x000fc4000f8218ff */
[----:B------:R-:W-:Y:S01]  /*0080*/  ULEA.HI.X UR4, UR12, UR9, UR13, 0x3, UP0 ;  /* 0x000000090c047291 */ /* 0x000fe200080f1c0d */
[----:B------:R-:W-:Y:S01]  /*0090*/  IMAD.U32 R6, RZ, RZ, UR7 ;  /* 0x00000007ff067e24 */ /* 0x000fe2000f8e00ff */
[----:B------:R-:W-:Y:S02]  /*00a0*/  ULEA.HI.X UR5, UR5, UR9, UR6, 0x3, UP1 ;  /* 0x0000000905057291 */ /* 0x000fe400088f1c06 */
[----:B------:R-:W-:Y:S02]  /*00b0*/  IMAD.U32 R4, RZ, RZ, UR16 ;  /* 0x00000010ff047e24 */ /* 0x000fe4000f8e00ff */
[----:B------:R-:W-:Y:S01]  /*00c0*/  IMAD.U32 R7, RZ, RZ, UR4 ;  /* 0x00000004ff077e24 */ /* 0x000fe2000f8e00ff */
[----:B------:R-:W-:Y:S01]  /*00d0*/  ULEA UR4, UP0, UR10, UR8, 0x3 ;  /* 0x000000080a047291 */ /* 0x000fe2000f8018ff */
[----:B------:R-:W-:-:S03]  /*00e0*/  IMAD.U32 R5, RZ, RZ, UR5 ;  /* 0x00000005ff057e24 */ /* 0x000fc6000f8e00ff */
[----:B------:R-:W-:Y:S01]  /*00f0*/  ULEA.HI.X UR5, UR10, UR9, UR11, 0x3, UP0 ;  /* 0x000000090a057291 */ /* 0x000fe200080f1c0b */
[----:B-1----:R-:W2:Y:S04]  /*0100*/  LDG.E.64 R6, desc[UR14][R6.64] ;  /* 0x0000000e06067981 */ /* 0x002ea8000c1e1b00 */
[----:B------:R-:W2:Y:S01]  /*0110*/  LDG.E.64 R4, desc[UR14][R4.64] ;  /* 0x0000000e04047981 */ /* 0x000ea2000c1e1b00 */
[----:B------:R-:W-:Y:S01]  /*0120*/  IMAD.U32 R2, RZ, RZ, UR4 ;  /* 0x00000004ff027e24 */ /* 0x000fe2000f8e00ff */
[----:B------:R-:W-:-:S06]  /*0130*/  MOV R3, UR5 ;  /* 0x0000000500037c02 */ /* 0x000fcc0008000f00 */
[----:B------:R-:W3:Y:S01]  /*0140*/  LDG.E.64 R2, desc[UR14][R2.64] ;  /* 0x0000000e02027981 */ /* 0x000ee2000c1e1b00 */
[----:B------:R-:W0:Y:S01]  /*0150*/  S2UR UR4, SR_CTAID.X ;  /* 0x00000000000479c3 */ /* 0x000e220000002500 */
[----:B------:R-:W0:Y:S07]  /*0160*/  S2R R9, SR_TID.X ;  /* 0x0000000000097919 */ /* 0x000e2e0000002100 */
[----:B------:R-:W0:Y:S02]  /*0170*/  LDC R0, c[0x0][0x360] ;  /* 0x0000d800ff007b82 */ /* 0x000e240000000800 */
[----:B0-----:R-:W-:-:S02]  /*0180*/  IMAD R0, R0, UR4, R9 ;  /* 0x0000000400007c24 */ /* 0x001fc4000f8e0209 */
[-C--:B--2---:R-:W-:Y:S02]  /*0190*/  IMAD R11, R7, R4.reuse, RZ ;  /* 0x00000004070b7224 */ /* 0x084fe400078e02ff */
[----:B------:R-:W-:-:S04]  /*01a0*/  IMAD.WIDE.U32 R26, R6, R4, RZ ;  /* 0x00000004061a7225 */ /* 0x000fc800078e00ff */
[----:B------:R-:W-:-:S04]  /*01b0*/  IMAD R11, R5, R6, R11 ;  /* 0x00000006050b7224 */ /* 0x000fc800078e020b */
[----:B------:R-:W-:-:S05]  /*01c0*/  IMAD.IADD R24, R27, 0x1, R11 ;  /* 0x000000011b187824 */ /* 0x000fca00078e020b */
[----:B---3--:R-:W-:-:S04]  /*01d0*/  LOP3.LUT R4, R3, R24, RZ, 0xfc, !PT ;  /* 0x0000001803047212 */ /* 0x008fc800078efcff */
[----:B------:R-:W-:-:S13]  /*01e0*/  ISETP.NE.U32.AND P0, PT, R4, RZ, PT ;  /* 0x000000ff0400720c */ /* 0x000fda0003f05070 */
[----:B------:R-:W-:Y:S05]  /*01f0*/  @P0 BRA `(.L_x_1) ;  /* 0x0000000000500947 */ /* 0x000fea0003800000 */
[----:B------:R-:W0:Y:S01]  /*0200*/  I2F.U32.RP R3, R26 ;  /* 0x0000001a00037306 */ /* 0x000e220000209000 */
[----:B------:R-:W-:-:S07]  /*0210*/  ISETP.NE.U32.AND P2, PT, R26, RZ, PT ;  /* 0x000000ff1a00720c */ /* 0x000fce0003f45070 */
[----:B0-----:R-:W0:Y:S02]  /*0220*/  MUFU.RCP R3, R3 ;  /* 0x0000000300037308 */ /* 0x001e240000001000 */
[----:B0-----:R-:W-:-:S06]  /*0230*/  VIADD R4, R3, 0xffffffe ;  /* 0x0ffffffe03047836 */ /* 0x001fcc0000000000 */
[----:B------:R0:W1:Y:S02]  /*0240*/  F2I.FTZ.U32.TRUNC.NTZ R5, R4 ;  /* 0x0000000400057305 */ /* 0x000064000021f000 */
[----:B0-----:R-:W-:Y:S02]  /*0250*/  IMAD.MOV.U32 R4, RZ, RZ, RZ ;  /* 0x000000ffff047224 */ /* 0x001fe400078e00ff */
[----:B-1----:R-:W-:-:S04]  /*0260*/  IMAD.MOV R7, RZ, RZ, -R5 ;  /* 0x000000ffff077224 */ /* 0x002fc800078e0a05 */
[----:B------:R-:W-:-:S04]  /*0270*/  IMAD R7, R7, R26, RZ ;  /* 0x0000001a07077224 */ /* 0x000fc800078e02ff */
[----:B------:R-:W-:-:S06]  /*0280*/  IMAD.HI.U32 R5, R5, R7, R4 ;  /* 0x0000000705057227 */ /* 0x000fcc00078e0004 */
[----:B------:R-:W-:-:S04]  /*0290*/  IMAD.HI.U32 R4, R5, R2, RZ ;  /* 0x0000000205047227 */ /* 0x000fc800078e00ff */
[----:B------:R-:W-:-:S04]  /*02a0*/  IMAD.MOV R5, RZ, RZ, -R4 ;  /* 0x000000ffff057224 */ /* 0x000fc800078e0a04 */
[----:B------:R-:W-:-:S05]  /*02b0*/  IMAD R5, R26, R5, R2 ;  /* 0x000000051a057224 */ /* 0x000fca00078e0202 */
[----:B------:R-:W-:-:S13]  /*02c0*/  ISETP.GE.U32.AND P0, PT, R5, R26, PT ;  /* 0x0000001a0500720c */ /* 0x000fda0003f06070 */
[----:B------:R-:W-:Y:S01]  /*02d0*/  @P0 IADD3 R5, PT, PT, R5, -R26, RZ ;  /* 0x8000001a05050210 */ /* 0x000fe20007ffe0ff */
[----:B------:R-:W-:-:S03]  /*02e0*/  @P0 VIADD R4, R4, 0x1 ;  /* 0x0000000104040836 */ /* 0x000fc60000000000 */
[----:B------:R-:W-:Y:S01]  /*02f0*/  ISETP.GE.U32.AND P1, PT, R5, R26, PT ;  /* 0x0000001a0500720c */ /* 0x000fe20003f26070 */
[----:B------:R-:W-:-:S12]  /*0300*/  IMAD.MOV.U32 R5, RZ, RZ, RZ ;  /* 0x000000ffff057224 */ /* 0x000fd800078e00ff */
[----:B------:R-:W-:Y:S01]  /*0310*/  @P1 VIADD R4, R4, 0x1 ;  /* 0x0000000104041836 */ /* 0x000fe20000000000 */
[----:B------:R-:W-:Y:S01]  /*0320*/  @!P2 LOP3.LUT R4, RZ, R26, RZ, 0x33, !PT ;  /* 0x0000001aff04a212 */ /* 0x000fe200078e33ff */
[----:B------:R-:W-:Y:S06]  /*0330*/  BRA `(.L_x_2) ;  /* 0x0000000000147947 */ /* 0x000fec0003800000 */
.L_x_1:
[----:B------:R-:W-:Y:S01]  /*0340*/  IMAD.MOV.U32 R25, RZ, RZ, R3 ;  /* 0x000000ffff197224 */ /* 0x000fe200078e0003 */
[----:B------:R-:W-:-:S07]  /*0350*/  MOV R4, 0x370 ;  /* 0x0000037000047802 */ /* 0x000fce0000000f00 */
[----:B------:R-:W-:Y:S05]  /*0360*/  CALL.REL.NOINC `($__internal_0_$__cuda_sm20_div_s64) ;  /* 0x0000000800587944 */ /* 0x000fea0003c00000 */
[----:B------:R-:W-:Y:S01]  /*0370*/  MOV R4, R20 ;  /* 0x0000001400047202 */ /* 0x000fe20000000f00 */
[----:B------:R-:W-:-:S07]  /*0380*/  IMAD.MOV.U32 R5, RZ, RZ, R21 ;  /* 0x000000ffff057224 */ /* 0x000fce00078e0015 */
.L_x_2:
[----:B------:R-:W-:-:S04]  /*0390*/  ISETP.GT.U32.AND P0, PT, R4, R0, PT ;  /* 0x000000000400720c */ /* 0x000fc80003f04070 */
[----:B------:R-:W-:-:S13]  /*03a0*/  ISETP.GT.AND.EX P0, PT, R5, RZ, PT, P0 ;  /* 0x000000ff0500720c */ /* 0x000fda0003f04300 */
[----:B------:R-:W-:Y:S05]  /*03b0*/  @!P0 EXIT ;  /* 0x000000000000894d */ /* 0x000fea0003800000 */
[----:B------:R-:W0:Y:S01]  /*03c0*/  LDC.64 R2, c[0x0][0x390] ;  /* 0x0000e400ff027b82 */ /* 0x000e220000000a00 */
[----:B------:R-:W1:Y:S01]  /*03d0*/  LDCU.64 UR4, c[0x0][0x388] ;  /* 0x00007100ff0477ac */ /* 0x000e620008000a00 */
[C---:B0-----:R-:W-:Y:S02]  /*03e0*/  ISETP.GE.U32.AND P0, PT, R2.reuse, 0x1, PT ;  /* 0x000000010200780c */ /* 0x041fe40003f06070 */
[----:B-1----:R-:W-:Y:S01]  /*03f0*/  ISETP.LE.U32.AND P1, PT, R2, UR4, PT ;  /* 0x0000000402007c0c */ /* 0x002fe2000bf23070 */
[----:B------:R-:W-:Y:S01]  /*0400*/  IMAD.U32 R2, RZ, RZ, UR5 ;  /* 0x00000005ff027e24 */ /* 0x000fe2000f8e00ff */
[----:B------:R-:W-:-:S13]  /*0410*/  ISETP.GE.AND.EX P0, PT, R3, RZ, PT, P0 ;  /* 0x000000ff0300720c */ /* 0x000fda0003f06300 */
[----:B------:R-:W-:Y:S05]  /*0420*/  @!P0 EXIT ;  /* 0x000000000000894d */ /* 0x000fea0003800000 */
[----:B------:R-:W0:Y:S01]  /*0430*/  LDC R6, c[0x0][0x394] ;  /* 0x0000e500ff067b82 */ /* 0x000e220000000800 */
[----:B------:R-:W1:Y:S01]  /*0440*/  LDCU.64 UR6, c[0x0][0x388] ;  /* 0x00007100ff0677ac */ /* 0x000e620008000a00 */
[----:B------:R-:W-:Y:S02]  /*0450*/  ISETP.GE.AND.EX P0, PT, R2, R3, PT, P1 ;  /* 0x000000030200720c */ /* 0x000fe40003f06310 */
[----:B------:R-:W-:Y:S01]  /*0460*/  LOP3.LUT R3, RZ, R0, RZ, 0x33, !PT ;  /* 0x00000000ff037212 */ /* 0x000fe200078e33ff */
[----:B------:R-:W2:Y:S01]  /*0470*/  LDCU UR4, c[0x0][0x390] ;  /* 0x00007200ff0477ac */ /* 0x000ea20008000800 */
[----:B------:R-:W-:Y:S02]  /*0480*/  SEL R2, R4, RZ, P0 ;  /* 0x000000ff04027207 */ /* 0x000fe40000000000 */
[----:B------:R-:W3:Y:S01]  /*0490*/  LDC.64 R10, c[0x0][0x380] ;  /* 0x0000e000ff0a7b82 */ /* 0x000ee20000000a00 */
[----:B------:R-:W-:Y:S01]  /*04a0*/  SEL R4, R5, RZ, P0 ;  /* 0x000000ff05047207 */ /* 0x000fe20000000000 */
[----:B------:R-:W4:Y:S01]  /*04b0*/  LDCU.64 UR10, c[0x0][0x390] ;  /* 0x00007200ff0a77ac */ /* 0x000f220008000a00 */
[----:B------:R-:W-:Y:S01]  /*04c0*/  IADD3 R3, P1, PT, R3, R2, RZ ;  /* 0x0000000203037210 */ /* 0x000fe20007f3e0ff */
[----:B------:R-:W0:Y:S03]  /*04d0*/  LDCU.64 UR8, c[0x0][0x388] ;  /* 0x00007100ff0877ac */ /* 0x000e260008000a00 */
[----:B------:R-:W-:Y:S01]  /*04e0*/  IADD3.X R9, PT, PT, R4, -0x1, RZ, P1, !PT ;  /* 0xffffffff04097810 */ /* 0x000fe20000ffe4ff */
[----:B------:R-:W-:Y:S01]  /*04f0*/  UMOV UR5, URZ ;  /* 0x000000ff00057c82 */ /* 0x000fe20008000000 */
[----:B-1----:R-:W-:-:S02]  /*0500*/  IMAD.U32 R5, RZ, RZ, UR6 ;  /* 0x00000006ff057e24 */ /* 0x002fc4000f8e00ff */
[----:B------:R-:W-:Y:S01]  /*0510*/  IMAD.U32 R7, RZ, RZ, UR7 ;  /* 0x00000007ff077e24 */ /* 0x000fe2000f8e00ff */
[----:B--2---:R-:W-:Y:S01]  /*0520*/  MOV R8, UR4 ;  /* 0x0000000400087c02 */ /* 0x004fe20008000f00 */
[----:B------:R-:W-:-:S06]  /*0530*/  UMOV UR4, URZ ;  /* 0x000000ff00047c82 */ /* 0x000fcc0008000000 */
.L_x_12:
[----:B0-----:R-:W-:Y:S01]  /*0540*/  BSSY.RECONVERGENT B0, `(.L_x_3) ;  /* 0x000003c000007945 */ /* 0x001fe20003800200 */
.L_x_7:
[C---:B------:R-:W-:Y:S01]  /*0550*/  IADD3 R2, P0, PT, R5.reuse, -R8, RZ ;  /* 0x8000000805027210 */ /* 0x040fe20007f1e0ff */
[----:B------:R-:W-:Y:S01]  /*0560*/  BSSY.RECONVERGENT B1, `(.L_x_4) ;  /* 0x0000036000017945 */ /* 0x000fe20003800200 */
[-C--:B---3--:R-:W-:Y:S01]  /*0570*/  LEA R14, P2, R5, R10.reuse, 0x3 ;  /* 0x0000000a050e7211 */ /* 0x088fe200078418ff */
[----:B------:R-:W-:Y:S01]  /*0580*/  IMAD.MOV.U32 R22, RZ, RZ, R5 ;  /* 0x000000ffff167224 */ /* 0x000fe200078e0005 */
[----:B------:R-:W-:Y:S01]  /*0590*/  LEA R12, P1, R2, R10, 0x3 ;  /* 0x0000000a020c7211 */ /* 0x000fe200078218ff */
[----:B0-----:R-:W-:Y:S01]  /*05a0*/  IMAD.X R4, R7, 0x1, ~R6, P0 ;  /* 0x0000000107047824 */ /* 0x001fe200000e0e06 */
[C---:B------:R-:W-:Y:S01]  /*05b0*/  ISETP.GT.U32.AND P0, PT, R5.reuse, R8, PT ;  /* 0x000000080500720c */ /* 0x040fe20003f04070 */
[--C-:B------:R-:W-:Y:S01]  /*05c0*/  IMAD.MOV.U32 R23, RZ, RZ, R7.reuse ;  /* 0x000000ffff177224 */ /* 0x100fe200078e0007 */
[----:B------:R-:W-:Y:S02]  /*05d0*/  LEA.HI.X R15, R5, R11, R7, 0x3, P2 ;  /* 0x0000000b050f7211 */ /* 0x000fe400010f1c07 */
[----:B------:R-:W-:-:S02]  /*05e0*/  CS2R R16, SRZ ;  /* 0x0000000000107805 */ /* 0x000fc4000001ff00 */
[----:B------:R-:W-:Y:S02]  /*05f0*/  ISETP.GT.AND.EX P0, PT, R7, R6, PT, P0 ;  /* 0x000000060700720c */ /* 0x000fe40003f04300 */
[----:B------:R-:W-:Y:S02]  /*0600*/  LEA.HI.X R13, R2, R11, R4, 0x3, P1 ;  /* 0x0000000b020d7211 */ /* 0x000fe400008f1c04 */
[----:B------:R-:W-:-:S04]  /*0610*/  IADD3 R2, P1, PT, R5, -0x1, RZ ;  /* 0xffffffff05027810 */ /* 0x000fc80007f3e0ff */
[----:B------:R-:W-:Y:S01]  /*0620*/  IADD3.X R4, PT, PT, R7, -0x1, RZ, P1, !PT ;  /* 0xffffffff07047810 */ /* 0x000fe20000ffe4ff */
[----:B------:R-:W-:-:S03]  /*0630*/  IMAD.MOV.U32 R5, RZ, RZ, R2 ;  /* 0x000000ffff057224 */ /* 0x000fc600078e0002 */
[----:B------:R-:W-:Y:S01]  /*0640*/  MOV R7, R4 ;  /* 0x0000000400077202 */ /* 0x000fe20000000f00 */
[----:B------:R-:W-:Y:S06]  /*0650*/  @!P0 BRA `(.L_x_5) ;  /* 0x0000000000988947 */ /* 0x000fec0003800000 */
[C---:B------:R-:W-:Y:S01]  /*0660*/  LEA R16, P1, R8.reuse, R10, 0x3 ;  /* 0x0000000a08107211 */ /* 0x040fe200078218ff */
[----:B------:R-:W2:Y:S03]  /*0670*/  LDG.E.64 R18, desc[UR14][R12.64+-0x8] ;  /* 0xfffff80e0c127981 */ /* 0x000ea6000c1e1b00 */
[----:B------:R-:W-:Y:S01]  /*0680*/  LEA.HI.X R17, R8, R11, R6, 0x3, P1 ;  /* 0x0000000b08117211 */ /* 0x000fe200008f1c06 */
[----:B------:R-:W3:Y:S05]  /*0690*/  LDG.E.64 R24, desc[UR14][R14.64+-0x8] ;  /* 0xfffff80e0e187981 */ /* 0x000eea000c1e1b00 */
[----:B------:R-:W2:Y:S02]  /*06a0*/  LDG.E.64 R16, desc[UR14][R16.64] ;  /* 0x0000000e10107981 */ /* 0x000ea4000c1e1b00 */
[----:B--2---:R-:W-:-:S02]  /*06b0*/  IMAD R21, R17, R18, RZ ;  /* 0x0000001211157224 */ /* 0x004fc400078e02ff */
        /* <DEDUP_REMOVED lines=16> */
[----:B------:R-:W-:Y:S01]  /*07c0*/  IMAD.MOV.U32 R17, RZ, RZ, RZ ;  /* 0x000000ffff117224 */ /* 0x000fe200078e00ff */
[----:B------:R-:W-:-:S05]  /*07d0*/  IADD3 R25, PT, PT, -R16, RZ, RZ ;  /* 0x000000ff10197210 */ /* 0x000fca0007ffe1ff */
[----:B------:R-:W-:-:S05]  /*07e0*/  IMAD R25, R26, R25, R24 ;  /* 0x000000191a197224 */ /* 0x000fca00078e0218 */
[----:B------:R-:W-:-:S13]  /*07f0*/  ISETP.GE.U32.AND P1, PT, R25, R26, PT ;  /* 0x0000001a1900720c */ /* 0x000fda0003f26070 */
[----:B------:R-:W-:Y:S02]  /*0800*/  @P1 IMAD.IADD R25, R25, 0x1, -R26 ;  /* 0x0000000119191824 */ /* 0x000fe400078e0a1a */
[----:B------:R-:W-:-:S03]  /*0810*/  @P1 VIADD R16, R16, 0x1 ;  /* 0x0000000110101836 */ /* 0x000fc60000000000 */
[----:B------:R-:W-:-:S13]  /*0820*/  ISETP.GE.U32.AND P2, PT, R25, R26, PT ;  /* 0x0000001a1900720c */ /* 0x000fda0003f46070 */
[----:B------:R-:W-:Y:S01]  /*0830*/  @P2 VIADD R16, R16, 0x1 ;  /* 0x0000000110102836 */ /* 0x000fe20000000000 */
[----:B------:R-:W-:Y:S01]  /*0840*/  @!P3 LOP3.LUT R16, RZ, R26, RZ, 0x33, !PT ;  /* 0x0000001aff10b212 */ /* 0x000fe200078e33ff */
[----:B------:R-:W-:Y:S06]  /*0850*/  BRA `(.L_x_5) ;  /* 0x0000000000187947 */ /* 0x000fec0003800000 */
.L_x_6:
[----:B------:R-:W-:Y:S01]  /*0860*/  MOV R2, R24 ;  /* 0x0000001800027202 */ /* 0x000fe20000000f00 */
[----:B------:R-:W-:Y:S01]  /*0870*/  IMAD.MOV.U32 R24, RZ, RZ, R21 ;  /* 0x000000ffff187224 */ /* 0x000fe200078e0015 */
[----:B------:R-:W-:-:S07]  /*0880*/  MOV R4, 0x8a0 ;  /* 0x000008a000047802 */ /* 0x000fce0000000f00 */
[----:B----4-:R-:W-:Y:S05]  /*0890*/  CALL.REL.NOINC `($__internal_0_$__cuda_sm20_div_s64) ;  /* 0x00000004000c7944 */ /* 0x010fea0003c00000 */
[----:B------:R-:W-:Y:S02]  /*08a0*/  IMAD.MOV.U32 R16, RZ, RZ, R20 ;  /* 0x000000ffff107224 */ /* 0x000fe400078e0014 */
[----:B------:R-:W-:-:S07]  /*08b0*/  IMAD.MOV.U32 R17, RZ, RZ, R21 ;  /* 0x000000ffff117224 */ /* 0x000fce00078e0015 */
.L_x_5:
[----:B----4-:R-:W-:Y:S05]  /*08c0*/  BSYNC.RECONVERGENT B1 ;  /* 0x0000000000017941 */ /* 0x010fea0003800200 */
.L_x_4:
[----:B------:R-:W-:-:S04]  /*08d0*/  ISETP.GT.U32.AND P1, PT, R16, R3, PT ;  /* 0x000000031000720c */ /* 0x000fc80003f24070 */
[----:B------:R-:W-:-:S13]  /*08e0*/  ISETP.GT.AND.EX P1, PT, R17, R9, PT, P1 ;  /* 0x000000091100720c */ /* 0x000fda0003f24310 */
[----:B------:R-:W-:Y:S05]  /*08f0*/  @P1 BRA `(.L_x_7) ;  /* 0xfffffffc00141947 */ /* 0x000fea000383ffff */
[----:B------:R-:W-:Y:S05]  /*0900*/  BSYNC.RECONVERGENT B0 ;  /* 0x0000000000007941 */ /* 0x000fea0003800200 */
.L_x_3:
[----:B------:R-:W0:Y:S01]  /*0910*/  LDC.64 R16, c[0x0][0x390] ;  /* 0x0000e400ff107b82 */ /* 0x000e220000000a00 */
[----:B------:R-:W-:Y:S07]  /*0920*/  BSSY.RECONVERGENT B0, `(.L_x_8) ;  /* 0x0000031000007945 */ /* 0x000fee0003800200 */
[----:B------:R-:W1:Y:S01]  /*0930*/  LDC.64 R18, c[0x0][0x398] ;  /* 0x0000e600ff127b82 */ /* 0x000e620000000a00 */
[----:B0-----:R-:W-:Y:S01]  /*0940*/  IMAD.WIDE.U32 R20, R0, R16, UR4 ;  /* 0x0000000400147e25 */ /* 0x001fe2000f8e0010 */
[----:B------:R-:W-:Y:S01]  /*0950*/  IADD3 R16, P1, PT, -R22, UR8, RZ ;  /* 0x0000000816107c10 */ /* 0x000fe2000ff3e1ff */
[----:B------:R-:W-:-:S02]  /*0960*/  UIADD3 UR4, UP0, UPT, UR4, 0x1, URZ ;  /* 0x0000000104047890 */ /* 0x000fc4000ff1e0ff */
[----:B------:R-:W-:Y:S01]  /*0970*/  IMAD R2, R0, R17, R21 ;  /* 0x0000001100027224 */ /* 0x000fe200078e0215 */
[----:B------:R-:W-:Y:S01]  /*0980*/  IADD3.X R17, PT, PT, ~R23, UR9, RZ, P1, !PT ;  /* 0x0000000917117c10 */ /* 0x000fe20008ffe5ff */
[----:B------:R-:W-:Y:S01]  /*0990*/  UIADD3.X UR5, UPT, UPT, URZ, UR5, URZ, UP0, !UPT ;  /* 0x00000005ff057290 */ /* 0x000fe200087fe4ff */
[----:B-1----:R-:W-:-:S04]  /*09a0*/  LEA R18, P2, R20, R18, 0x3 ;  /* 0x0000001214127211 */ /* 0x002fc800078418ff */
[----:B------:R-:W-:Y:S02]  /*09b0*/  LEA.HI.X R19, R20, R19, R2, 0x3, P2 ;  /* 0x0000001314137211 */ /* 0x000fe400010f1c02 */
[----:B------:R-:W-:-:S03]  /*09c0*/  CS2R R20, SRZ ;  /* 0x0000000000147805 */ /* 0x000fc6000001ff00 */
[----:B------:R0:W-:Y:S01]  /*09d0*/  STG.E.64 desc[UR14][R18.64], R16 ;  /* 0x0000001012007986 */ /* 0x0001e2000c101b0e */
[----:B------:R-:W-:Y:S05]  /*09e0*/  @!P0 BRA `(.L_x_9) ;  /* 0x0000000000908947 */ /* 0x000fea0003800000 */
[C---:B0-----:R-:W-:Y:S01]  /*09f0*/  LEA R16, P0, R8.reuse, R10, 0x3 ;  /* 0x0000000a08107211 */ /* 0x041fe200078018ff */
        /* <DEDUP_REMOVED lines=12> */
[----:B------:R-:W-:Y:S01]  /*0ac0*/  ISETP.NE.U32.AND P2, PT, R26, RZ, PT ;  /* 0x000000ff1a00720c */ /* 0x000fe20003f45070 */
[----:B------:R-:W-:-:S06]  /*0ad0*/  IMAD.MOV.U32 R21, RZ, RZ, RZ ;  /* 0x000000ffff157224 */ /* 0x000fcc00078e00ff */
[----:B0-----:R-:W0:Y:S02]  /*0ae0*/  MUFU.RCP R2, R2 ;  /* 0x0000000200027308 */ /* 0x001e240000001000 */
[----:B0-----:R-:W-:-:S06]  /*0af0*/  IADD3 R12, PT, PT, R2, 0xffffffe, RZ ;  /* 0x0ffffffe020c7810 */ /* 0x001fcc0007ffe0ff */
        /* <DEDUP_REMOVED lines=9> */
[----:B------:R-:W-:Y:S01]  /*0b90*/  @P0 IMAD.IADD R25, R25, 0x1, -R26 ;  /* 0x0000000119190824 */ /* 0x000fe200078e0a1a */
[----:B------:R-:W-:-:S04]  /*0ba0*/  @P0 IADD3 R20, PT, PT, R20, 0x1, RZ ;  /* 0x0000000114140810 */ /* 0x000fc80007ffe0ff */
[----:B------:R-:W-:-:S13]  /*0bb0*/  ISETP.GE.U32.AND P1, PT, R25, R26, PT ;  /* 0x0000001a1900720c */ /* 0x000fda0003f26070 */
[----:B------:R-:W-:Y:S01]  /*0bc0*/  @P1 VIADD R20, R20, 0x1 ;  /* 0x0000000114141836 */ /* 0x000fe20000000000 */
[----:B------:R-:W-:Y:S01]  /*0bd0*/  @!P2 LOP3.LUT R20, RZ, R26, RZ, 0x33, !PT ;  /* 0x0000001aff14a212 */ /* 0x000fe200078e33ff */
[----:B------:R-:W-:Y:S06]  /*0be0*/  BRA `(.L_x_9) ;  /* 0x0000000000107947 */ /* 0x000fec0003800000 */
.L_x_10:
[----:B------:R-:W-:Y:S01]  /*0bf0*/  IMAD.MOV.U32 R2, RZ, RZ, R24 ;  /* 0x000000ffff027224 */ /* 0x000fe200078e0018 */
[----:B------:R-:W-:Y:S01]  /*0c00*/  MOV R4, 0xc30 ;  /* 0x00000c3000047802 */ /* 0x000fe20000000f00 */
[----:B------:R-:W-:-:S07]  /*0c10*/  IMAD.MOV.U32 R24, RZ, RZ, R19 ;  /* 0x000000ffff187224 */ /* 0x000fce00078e0013 */
[----:B------:R-:W-:Y:S05]  /*0c20*/  CALL.REL.NOINC `($__internal_0_$__cuda_sm20_div_s64) ;  /* 0x0000000000287944 */ /* 0x000fea0003c00000 */
.L_x_9:
[----:B------:R-:W-:Y:S05]  /*0c30*/  BSYNC.RECONVERGENT B0 ;  /* 0x0000000000007941 */ /* 0x000fea0003800200 */
.L_x_8:
[----:B------:R-:W-:Y:S01]  /*0c40*/  UISETP.NE.U32.AND UP0, UPT, UR4, UR10, UPT ;  /* 0x0000000a0400728c */ /* 0x000fe2000bf05070 */
[----:B------:R-:W-:Y:S02]  /*0c50*/  IADD3 R3, P0, PT, -R20, R3, RZ ;  /* 0x0000000314037210 */ /* 0x000fe40007f1e1ff */
[----:B------:R-:W-:Y:S01]  /*0c60*/  IADD3 R8, P1, PT, R8, -0x1, RZ ;  /* 0xffffffff08087810 */ /* 0x000fe20007f3e0ff */
[----:B------:R-:W-:Y:S01]  /*0c70*/  UISETP.NE.AND.EX UP0, UPT, UR5, UR11, UPT, UP0 ;  /* 0x0000000b0500728c */ /* 0x000fe2000bf05300 */
[----:B------:R-:W-:Y:S02]  /*0c80*/  IADD3.X R9, PT, PT, ~R21, R9, RZ, P0, !PT ;  /* 0x0000000915097210 */ /* 0x000fe400007fe5ff */
[----:B------:R-:W-:-:S06]  /*0c90*/  IADD3.X R6, PT, PT, R6, -0x1, RZ, P1, !PT ;  /* 0xffffffff06067810 */ /* 0x000fcc0000ffe4ff */
[----:B------:R-:W-:Y:S05]  /*0ca0*/  BRA.U.ANY !UP0, `(.L_x_11) ;  /* 0x0000000108047547 */ /* 0x000fea000b900000 */
[----:B------:R-:W-:Y:S05]  /*0cb0*/  BRA `(.L_x_12) ;  /* 0xfffffff800207947 */ /* 0x000fea000383ffff */
.L_x_11:
[----:B------:R-:W-:Y:S05]  /*0cc0*/  EXIT ;  /* 0x000000000000794d */ /* 0x000fea0003800000 */
        .weak           $__internal_0_$__cuda_sm20_div_s64
        .type           $__internal_0_$__cuda_sm20_div_s64,@function
        .size           $__internal_0_$__cuda_sm20_div_s64,(.L_x_14 - $__internal_0_$__cuda_sm20_div_s64)
$__internal_0_$__cuda_sm20_div_s64:
[-C--:B------:R-:W-:Y:S02]  /*0cd0*/  IADD3 R17, P2, PT, RZ, -R26.reuse, RZ ;  /* 0x8000001aff117210 */ /* 0x080fe40007f5e0ff */
[----:B------:R-:W-:Y:S02]  /*0ce0*/  ISETP.GE.AND P1, PT, R24, RZ, PT ;  /* 0x000000ff1800720c */ /* 0x000fe40003f26270 */
[----:B------:R-:W-:Y:S01]  /*0cf0*/  ISETP.GE.AND P4, PT, R25, RZ, PT ;  /* 0x000000ff1900720c */ /* 0x000fe20003f86270 */
[----:B------:R-:W-:Y:S01]  /*0d00*/  IMAD.X R19, RZ, RZ, ~R24, P2 ;  /* 0x000000ffff137224 */ /* 0x000fe200010e0e18 */
[----:B------:R-:W-:-:S04]  /*0d10*/  SEL R16, R17, R26, !P1 ;  /* 0x0000001a11107207 */ /* 0x000fc80004800000 */
[----:B------:R-:W-:-:S04]  /*0d20*/  SEL R17, R19, R24, !P1 ;  /* 0x0000001813117207 */ /* 0x000fc80004800000 */
[----:B------:R-:W0:Y:S08]  /*0d30*/  I2F.U64.RP R28, R16 ;  /* 0x00000010001c7312 */ /* 0x000e300000309000 */
[----:B0-----:R-:W0:Y:S02]  /*0d40*/  MUFU.RCP R28, R28 ;  /* 0x0000001c001c7308 */ /* 0x001e240000001000 */
[----:B0-----:R-:W-:-:S06]  /*0d50*/  VIADD R18, R28, 0x1ffffffe ;  /* 0x1ffffffe1c127836 */ /* 0x001fcc0000000000 */
[----:B------:R-:W0:Y:S02]  /*0d60*/  F2I.U64.TRUNC R18, R18 ;  /* 0x0000001200127311 */ /* 0x000e24000020d800 */
[----:B0-----:R-:W-:-:S04]  /*0d70*/  IMAD.WIDE.U32 R20, R18, R16, RZ ;  /* 0x0000001012147225 */ /* 0x001fc800078e00ff */
[----:B------:R-:W-:Y:S01]  /*0d80*/  IMAD R21, R18, R17, R21 ;  /* 0x0000001112157224 */ /* 0x000fe200078e0215 */
[----:B------:R-:W-:-:S03]  /*0d90*/  IADD3 R29, P1, PT, RZ, -R20, RZ ;  /* 0x80000014ff1d7210 */ /* 0x000fc60007f3e0ff */
[----:B------:R-:W-:Y:S02]  /*0da0*/  IMAD R21, R19, R16, R21 ;  /* 0x0000001013157224 */ /* 0x000fe400078e0215 */
[----:B------:R-:W-:-:S04]  /*0db0*/  IMAD.HI.U32 R20, R18, R29, RZ ;  /* 0x0000001d12147227 */ /* 0x000fc800078e00ff */
[----:B------:R-:W-:Y:S02]  /*0dc0*/  IMAD.X R27, RZ, RZ, ~R21, P1 ;  /* 0x000000ffff1b7224 */ /* 0x000fe400008e0e15 */
[----:B------:R-:W-:Y:S02]  /*0dd0*/  IMAD.MOV.U32 R21, RZ, RZ, R18 ;  /* 0x000000ffff157224 */ /* 0x000fe400078e0012 */
[----:B------:R-:W-:-:S04]  /*0de0*/  IMAD.WIDE.U32 R20, P1, R18, R27, R20 ;  /* 0x0000001b12147225 */ /* 0x000fc80007820014 */
[----:B------:R-:W-:-:S04]  /*0df0*/  IMAD.HI.U32 R20, P2, R19, R29, R20 ;  /* 0x0000001d13147227 */ /* 0x000fc80007840014 */
[CC--:B------:R-:W-:Y:S02]  /*0e00*/  IMAD R21, R19.reuse, R27.reuse, RZ ;  /* 0x0000001b13157224 */ /* 0x0c0fe400078e02ff */
[----:B------:R-:W-:-:S03]  /*0e10*/  IMAD.HI.U32 R27, R19, R27, RZ ;  /* 0x0000001b131b7227 */ /* 0x000fc600078e00ff */
[----:B------:R-:W-:Y:S02]  /*0e20*/  IADD3 R21, P3, PT, R21, R20, RZ ;  /* 0x0000001415157210 */ /* 0x000fe40007f7e0ff */
[----:B------:R-:W-:-:S03]  /*0e30*/  IADD3.X R27, PT, PT, R27, R19, RZ, P1, !PT ;  /* 0x000000131b1b7210 */ /* 0x000fc60000ffe4ff */
[----:B------:R-:W-:Y:S01]  /*0e40*/  IMAD.WIDE.U32 R18, R21, R16, RZ ;  /* 0x0000001015127225 */ /* 0x000fe200078e00ff */
[----:B------:R-:W-:-:S03]  /*0e50*/  IADD3.X R27, PT, PT, RZ, RZ, R27, P3, P2 ;  /* 0x000000ffff1b7210 */ /* 0x000fc60001fe441b */
[----:B------:R-:W-:Y:S01]  /*0e60*/  IMAD R20, R21, R17, R19 ;  /* 0x0000001115147224 */ /* 0x000fe200078e0213 */
[----:B------:R-:W-:-:S03]  /*0e70*/  IADD3 R19, P1, PT, RZ, -R18, RZ ;  /* 0x80000012ff137210 */ /* 0x000fc60007f3e0ff */
[----:B------:R-:W-:Y:S02]  /*0e80*/  IMAD R18, R27, R16, R20 ;  /* 0x000000101b127224 */ /* 0x000fe400078e0214 */
[----:B------:R-:W-:-:S04]  /*0e90*/  IMAD.HI.U32 R20, R21, R19, RZ ;  /* 0x0000001315147227 */ /* 0x000fc800078e00ff */
[----:B------:R-:W-:-:S04]  /*0ea0*/  IMAD.X R18, RZ, RZ, ~R18, P1 ;  /* 0x000000ffff127224 */ /* 0x000fc800008e0e12 */
[----:B------:R-:W-:-:S04]  /*0eb0*/  IMAD.WIDE.U32 R20, P1, R21, R18, R20 ;  /* 0x0000001215147225 */ /* 0x000fc80007820014 */
[----:B------:R-:W-:Y:S01]  /*0ec0*/  IMAD.HI.U32 R20, P2, R27, R19, R20 ;  /* 0x000000131b147227 */ /* 0x000fe20007840014 */
[----:B------:R-:W-:-:S03]  /*0ed0*/  IADD3 R21, P5, PT, RZ, -R2, RZ ;  /* 0x80000002ff157210 */ /* 0x000fc60007fbe0ff */
[----:B------:R-:W-:Y:S01]  /*0ee0*/  IMAD R19, R27, R18, RZ ;  /* 0x000000121b137224 */ /* 0x000fe200078e02ff */
[----:B------:R-:W-:Y:S01]  /*0ef0*/  SEL R21, R21, R2, !P4 ;  /* 0x0000000215157207 */ /* 0x000fe20006000000 */
[----:B------:R-:W-:-:S03]  /*0f00*/  IMAD.HI.U32 R18, R27, R18, RZ ;  /* 0x000000121b127227 */ /* 0x000fc600078e00ff */
[----:B------:R-:W-:Y:S01]  /*0f10*/  IADD3 R20, P3, PT, R19, R20, RZ ;  /* 0x0000001413147210 */ /* 0x000fe20007f7e0ff */
[----:B------:R-:W-:Y:S02]  /*0f20*/  IMAD.X R28, RZ, RZ, ~R25, P5 ;  /* 0x000000ffff1c7224 */ /* 0x000fe400028e0e19 */
[----:B------:R-:W-:Y:S02]  /*0f30*/  IMAD.X R2, R18, 0x1, R27, P1 ;  /* 0x0000000112027824 */ /* 0x000fe400008e061b */
[----:B------:R-:W-:Y:S01]  /*0f40*/  IMAD.HI.U32 R18, R20, R21, RZ ;  /* 0x0000001514127227 */ /* 0x000fe200078e00ff */
[-C--:B------:R-:W-:Y:S02]  /*0f50*/  SEL R27, R28, R25.reuse, !P4 ;  /* 0x000000191c1b7207 */ /* 0x080fe40006000000 */
[----:B------:R-:W-:Y:S01]  /*0f60*/  IADD3.X R2, PT, PT, RZ, RZ, R2, P3, P2 ;  /* 0x000000ffff027210 */ /* 0x000fe20001fe4402 */
[----:B------:R-:W-:Y:S01]  /*0f70*/  IMAD.MOV.U32 R19, RZ, RZ, RZ ;  /* 0x000000ffff137224 */ /* 0x000fe200078e00ff */
[----:B------:R-:W-:Y:S01]  /*0f80*/  LOP3.LUT R25, R24, R25, RZ, 0x3c, !PT ;  /* 0x0000001918197212 */ /* 0x000fe200078e3cff */
[----:B------:R-:W-:-:S04]  /*0f90*/  IMAD.WIDE.U32 R18, R20, R27, R18 ;  /* 0x0000001b14127225 */ /* 0x000fc800078e0012 */
[C---:B------:R-:W-:Y:S02]  /*0fa0*/  IMAD R29, R2.reuse, R27, RZ ;  /* 0x0000001b021d7224 */ /* 0x040fe400078e02ff */
[----:B------:R-:W-:-:S04]  /*0fb0*/  IMAD.HI.U32 R18, P1, R2, R21, R18 ;  /* 0x0000001502127227 */ /* 0x000fc80007820012 */
[----:B------:R-:W-:Y:S01]  /*0fc0*/  IMAD.HI.U32 R2, R2, R27, RZ ;  /* 0x0000001b02027227 */ /* 0x000fe200078e00ff */
[----:B------:R-:W-:-:S04]  /*0fd0*/  IADD3 R29, P2, PT, R29, R18, RZ ;  /* 0x000000121d1d7210 */ /* 0x000fc80007f5e0ff */
[----:B------:R-:W-:Y:S01]  /*0fe0*/  IADD3.X R2, PT, PT, R2, RZ, RZ, P1, !PT ;  /* 0x000000ff02027210 */ /* 0x000fe20000ffe4ff */
[----:B------:R-:W-:-:S03]  /*0ff0*/  IMAD.WIDE.U32 R18, R29, R16, RZ ;  /* 0x000000101d127225 */ /* 0x000fc600078e00ff */
[----:B------:R-:W-:Y:S01]  /*1000*/  IADD3 R21, P1, PT, -R18, R21, RZ ;  /* 0x0000001512157210 */ /* 0x000fe20007f3e1ff */
[----:B------:R-:W-:Y:S02]  /*1010*/  IMAD R18, R29, R17, R19 ;  /* 0x000000111d127224 */ /* 0x000fe400078e0213 */
[----:B------:R-:W-:Y:S01]  /*1020*/  IMAD.X R19, RZ, RZ, R2, P2 ;  /* 0x000000ffff137224 */ /* 0x000fe200010e0602 */
[----:B------:R-:W-:-:S03]  /*1030*/  IADD3 R2, P3, PT, R21, -R16, RZ ;  /* 0x8000001015027210 */ /* 0x000fc60007f7e0ff */
[----:B------:R-:W-:-:S04]  /*1040*/  IMAD R18, R19, R16, R18 ;  /* 0x0000001013127224 */ /* 0x000fc800078e0212 */
[----:B------:R-:W-:Y:S01]  /*1050*/  IMAD.X R27, R27, 0x1, ~R18, P1 ;  /* 0x000000011b1b7824 */ /* 0x000fe200008e0e12 */
[----:B------:R-:W-:-:S04]  /*1060*/  ISETP.GE.U32.AND P1, PT, R21, R16, PT ;  /* 0x000000101500720c */ /* 0x000fc80003f26070 */
[----:B------:R-:W-:-:S04]  /*1070*/  ISETP.GE.U32.AND.EX P1, PT, R27, R17, PT, P1 ;  /* 0x000000111b00720c */ /* 0x000fc80003f26110 */
[----:B------:R-:W-:Y:S02]  /*1080*/  SEL R21, R2, R21, P1 ;  /* 0x0000001502157207 */ /* 0x000fe40000800000 */
[----:B------:R-:W-:Y:S02]  /*1090*/  IADD3 R2, P4, PT, R29, 0x1, RZ ;  /* 0x000000011d027810 */ /* 0x000fe40007f9e0ff */
[----:B------:R-:W-:Y:S01]  /*10a0*/  ISETP.GE.U32.AND P2, PT, R21, R16, PT ;  /* 0x000000101500720c */ /* 0x000fe20003f46070 */
[----:B------:R-:W-:Y:S01]  /*10b0*/  IMAD.X R16, R27, 0x1, ~R17, P3 ;  /* 0x000000011b107824 */ /* 0x000fe200018e0e11 */
[----:B------:R-:W-:Y:S01]  /*10c0*/  SEL R29, R2, R29, P1 ;  /* 0x0000001d021d7207 */ /* 0x000fe20000800000 */
[----:B------:R-:W-:-:S03]  /*10d0*/  IMAD.X R2, RZ, RZ, R19, P4 ;  /* 0x000000ffff027224 */ /* 0x000fc600020e0613 */
[----:B------:R-:W-:Y:S01]  /*10e0*/  SEL R27, R16, R27, P1 ;  /* 0x0000001b101b7207 */ /* 0x000fe20000800000 */
[----:B------:R-:W-:Y:S01]  /*10f0*/  IMAD.MOV.U32 R16, RZ, RZ, R4 ;  /* 0x000000ffff107224 */ /* 0x000fe200078e0004 */
[----:B------:R-:W-:Y:S02]  /*1100*/  SEL R2, R2, R19, P1 ;  /* 0x0000001302027207 */ /* 0x000fe40000800000 */
[----:B------:R-:W-:Y:S02]  /*1110*/  IADD3 R20, P3, PT, R29, 0x1, RZ ;  /* 0x000000011d147810 */ /* 0x000fe40007f7e0ff */
[----:B------:R-:W-:Y:S02]  /*1120*/  ISETP.GE.U32.AND.EX P1, PT, R27, R17, PT, P2 ;  /* 0x000000111b00720c */ /* 0x000fe40003f26120 */
[----:B------:R-:W-:Y:S02]  /*1130*/  IADD3.X R21, PT, PT, RZ, R2, RZ, P3, !PT ;  /* 0x00000002ff157210 */ /* 0x000fe40001ffe4ff */
[----:B------:R-:W-:-:S02]  /*1140*/  SEL R20, R20, R29, P1 ;  /* 0x0000001d14147207 */ /* 0x000fc40000800000 */
[----:B------:R-:W-:Y:S02]  /*1150*/  SEL R21, R21, R2, P1 ;  /* 0x0000000215157207 */ /* 0x000fe40000800000 */
[-C--:B------:R-:W-:Y:S02]  /*1160*/  IADD3 R17, P3, PT, RZ, -R20.reuse, RZ ;  /* 0x80000014ff117210 */ /* 0x080fe40007f7e0ff */
[----:B------:R-:W-:Y:S02]  /*1170*/  ISETP.GE.AND P2, PT, R25, RZ, PT ;  /* 0x000000ff1900720c */ /* 0x000fe40003f46270 */
[----:B------:R-:W-:Y:S01]  /*1180*/  ISETP.NE.U32.AND P1, PT, R26, RZ, PT ;  /* 0x000000ff1a00720c */ /* 0x000fe20003f25070 */
[----:B------:R-:W-:Y:S01]  /*1190*/  IMAD.X R2, RZ, RZ, ~R21, P3 ;  /* 0x000000ffff027224 */ /* 0x000fe200018e0e15 */
[----:B------:R-:W-:Y:S01]  /*11a0*/  SEL R20, R17, R20, !P2 ;  /* 0x0000001411147207 */ /* 0x000fe20005000000 */
[----:B------:R-:W-:Y:S01]  /*11b0*/  IMAD.MOV.U32 R17, RZ, RZ, 0x0 ;  /* 0x00000000ff117424 */ /* 0x000fe200078e00ff */
[----:B------:R-:W-:-:S02]  /*11c0*/  ISETP.NE.AND.EX P1, PT, R24, RZ, PT, P1 ;  /* 0x000000ff1800720c */ /* 0x000fc40003f25310 */
[----:B------:R-:W-:Y:S02]  /*11d0*/  SEL R21, R2, R21, !P2 ;  /* 0x0000001502157207 */ /* 0x000fe40005000000 */
[----:B------:R-:W-:Y:S02]  /*11e0*/  SEL R20, R20, 0xffffffff, P1 ;  /* 0xffffffff14147807 */ /* 0x000fe40000800000 */
[----:B------:R-:W-:Y:S01]  /*11f0*/  SEL R21, R21, 0xffffffff, P1 ;  /* 0xffffffff15157807 */ /* 0x000fe20000800000 */
[----:B------:R-:W-:Y:S06]  /*1200*/  RET.REL.NODEC R16 `(_Z17PrintCombinationsPxxxS_) ;  /* 0xffffffec107c7950 */ /* 0x000fec0003c3ffff */
.L_x_13:
        /* <DEDUP_REMOVED lines=15> */
.L_x_14:


//--------------------- .nv.shared.reserved.0     --------------------------
	.section	.nv.shared.reserved.0,"aw",@nobits
	.weak		__nv_reservedSMEM_offset_0_alias
	.size		__nv_reservedSMEM_offset_0_alias, 0, 64
	.other		__nv_reservedSMEM_offset_0_alias,@"STO_CUDA_RESERVED_SHARED STV_DEFAULT"
__nv_reservedSMEM_offset_0_alias:
	.zero		0
	.zero		64


//--------------------- .nv.global                --------------------------
	.section	.nv.global,"aw",@nobits
.nv.global:
	.type		_ZN34_INTERNAL_dfc0a495_4_k_cu_25ad3d186thrust24THRUST_300001_SM_1000_NS3seqE,@object
	.size		_ZN34_INTERNAL_dfc0a495_4_k_cu_25ad3d186thrust24THRUST_300001_SM_1000_NS3seqE,(_ZN34_INTERNAL_dfc0a495_4_k_cu_25ad3d184cuda3std3__48in_placeE - _ZN34_INTERNAL_dfc0a495_4_k_cu_25ad3d186thrust24THRUST_300001_SM_1000_NS3seqE)
_ZN34_INTERNAL_dfc0a495_4_k_cu_25ad3d186thrust24THRUST_300001_SM_1000_NS3seqE:
	.zero		1
	.type		_ZN34_INTERNAL_dfc0a495_4_k_cu_25ad3d184cuda3std3__48in_placeE,@object
	.size		_ZN34_INTERNAL_dfc0a495_4_k_cu_25ad3d184cuda3std3__48in_placeE,(_ZN34_INTERNAL_dfc0a495_4_k_cu_25ad3d184cuda3std6ranges3__45__cpo4sizeE - _ZN34_INTERNAL_dfc0a495_4_k_cu_25ad3d184cuda3std3__48in_placeE)
_ZN34_INTERNAL_dfc0a495_4_k_cu_25ad3d184cuda3std3__48in_placeE:
	.zero		1
	.type		_ZN34_INTERNAL_dfc0a495_4_k_cu_25ad3d184cuda3std6ranges3__45__cpo4sizeE,@object
	.size		_ZN34_INTERNAL_dfc0a495_4_k_cu_25ad3d184cuda3std6ranges3__45__cpo4sizeE,(_ZN34_INTERNAL_dfc0a495_4_k_cu_25ad3d186thrust24THRUST_300001_SM_1000_NS12placeholders2_3E - _ZN34_INTERNAL_dfc0a495_4_k_cu_25ad3d184cuda3std6ranges3__45__cpo4sizeE)
_ZN34_INTERNAL_dfc0a495_4_k_cu_25ad3d184cuda3std6ranges3__45__cpo4sizeE:
	.zero		1
	.type		_ZN34_INTERNAL_dfc0a495_4_k_cu_25ad3d186thrust24THRUST_300001_SM_1000_NS12placeholders2_3E,@object
	.size		_ZN34_INTERNAL_dfc0a495_4_k_cu_25ad3d186thrust24THRUST_300001_SM_1000_NS12placeholders2_3E,(_ZN34_INTERNAL_dfc0a495_4_k_cu_25ad3d184cuda3std3__45__cpo6cbeginE - _ZN34_INTERNAL_dfc0a495_4_k_cu_25ad3d186thrust24THRUST_300001_SM_1000_NS12placeholders2_3E)
_ZN34_INTERNAL_dfc0a495_4_k_cu_25ad3d186thrust24THRUST_300001_SM_1000_NS12placeholders2_3E:
	.zero		1
	.type		_ZN34_INTERNAL_dfc0a495_4_k_cu_25ad3d184cuda3std3__45__cpo6cbeginE,@object
	.size		_ZN34_INTERNAL_dfc0a495_4_k_cu_25ad3d184cuda3std3__45__cpo6cbeginE,(_ZN34_INTERNAL_dfc0a495_4_k_cu_25ad3d184cuda3std6ranges3__45__cpo6cbeginE - _ZN34_INTERNAL_dfc0a495_4_k_cu_25ad3d184cuda3std3__45__cpo6cbeginE)
_ZN34_INTERNAL_dfc0a495_4_k_cu_25ad3d184cuda3std3__45__cpo6cbeginE:
	.zero		1
	.type		_ZN34_INTERNAL_dfc0a495_4_k_cu_25ad3d184cuda3std6ranges3__45__cpo6cbeginE,@object
	.size		_ZN34_INTERNAL_dfc0a495_4_k_cu_25ad3d184cuda3std6ranges3__45__cpo6cbeginE,(_ZN34_INTERNAL_dfc0a495_4_k_cu_25ad3d186thrust24THRUST_300001_SM_1000_NS12placeholders2_7E - _ZN34_INTERNAL_dfc0a495_4_k_cu_25ad3d184cuda3std6ranges3__45__cpo6cbeginE)
_ZN34_INTERNAL_dfc0a495_4_k_cu_25ad3d184cuda3std6ranges3__45__cpo6cbeginE:
	.zero		1
	.type		_ZN34_INTERNAL_dfc0a495_4_k_cu_25ad3d186thrust24THRUST_300001_SM_1000_NS12placeholders2_7E,@object
	.size		_ZN34_INTERNAL_dfc0a495_4_k_cu_25ad3d186thrust24THRUST_300001_SM_1000_NS12placeholders2_7E,(_ZN34_INTERNAL_dfc0a495_4_k_cu_25ad3d184cuda3std3__45__cpo7crbeginE - _ZN34_INTERNAL_dfc0a495_4_k_cu_25ad3d186thrust24THRUST_300001_SM_1000_NS12placeholders2_7E)
_ZN34_INTERNAL_dfc0a495_4_k_cu_25ad3d186thrust24THRUST_300001_SM_1000_NS12placeholders2_7E:
	.zero		1
	.type		_ZN34_INTERNAL_dfc0a495_4_k_cu_25ad3d184cuda3std3__45__cpo7crbeginE,@object
	.size		_ZN34_INTERNAL_dfc0a495_4_k_cu_25ad3d184cuda3std3__45__cpo7crbeginE,(_ZN34_INTERNAL_dfc0a495_4_k_cu_25ad3d184cuda3std6ranges3__45__cpo4nextE - _ZN34_INTERNAL_dfc0a495_4_k_cu_25ad3d184cuda3std3__45__cpo7crbeginE)
_ZN34_INTERNAL_dfc0a495_4_k_cu_25ad3d184cuda3std3__45__cpo7crbeginE:
	.zero		1
	.type		_ZN34_INTERNAL_dfc0a495_4_k_cu_25ad3d184cuda3std6ranges3__45__cpo4nextE,@object
	.size		_ZN34_INTERNAL_dfc0a495_4_k_cu_25ad3d184cuda3std6ranges3__45__cpo4nextE,(_ZN34_INTERNAL_dfc0a495_4_k_cu_25ad3d184cuda3std6ranges3__45__cpo4swapE - _ZN34_INTERNAL_dfc0a495_4_k_cu_25ad3d184cuda3std6ranges3__45__cpo4nextE)
_ZN34_INTERNAL_dfc0a495_4_k_cu_25ad3d184cuda3std6ranges3__45__cpo4nextE:
	.zero		1
	.type		_ZN34_INTERNAL_dfc0a495_4_k_cu_25ad3d184cuda3std6ranges3__45__cpo4swapE,@object
	.size		_ZN34_INTERNAL_dfc0a495_4_k_cu_25ad3d184cuda3std6ranges3__45__cpo4swapE,(_ZN34_INTERNAL_dfc0a495_4_k_cu_25ad3d186thrust24THRUST_300001_SM_1000_NS8cuda_cub10par_nosyncE - _ZN34_INTERNAL_dfc0a495_4_k_cu_25ad3d184cuda3std6ranges3__45__cpo4swapE)
_ZN34_INTERNAL_dfc0a495_4_k_cu_25ad3d184cuda3std6ranges3__45__cpo4swapE:
	.zero		1
	.type		_ZN34_INTERNAL_dfc0a495_4_k_cu_25ad3d186thrust24THRUST_300001_SM_1000_NS8cuda_cub10par_nosyncE,@object
	.size		_ZN34_INTERNAL_dfc0a495_4_k_cu_25ad3d186thrust24THRUST_300001_SM_1000_NS8cuda_cub10par_nosyncE,(_ZN34_INTERNAL_dfc0a495_4_k_cu_25ad3d186thrust24THRUST_300001_SM_1000_NS12placeholders2_9E - _ZN34_INTERNAL_dfc0a495_4_k_cu_25ad3d186thrust24THRUST_300001_SM_1000_NS8cuda_cub10par_nosyncE)
_ZN34_INTERNAL_dfc0a495_4_k_cu_25ad3d186thrust24THRUST_300001_SM_1000_NS8cuda_cub10par_nosyncE:
	.zero		1
	.type		_ZN34_INTERNAL_dfc0a495_4_k_cu_25ad3d186thrust24THRUST_300001_SM_1000_NS12placeholders2_9E,@object
	.size		_ZN34_INTERNAL_dfc0a495_4_k_cu_25ad3d186thrust24THRUST_300001_SM_1000_NS12placeholders2_9E,(_ZN34_INTERNAL_dfc0a495_4_k_cu_25ad3d184cuda3std3__436_GLOBAL__N__dfc0a495_4_k_cu_25ad3d186ignoreE - _ZN34_INTERNAL_dfc0a495_4_k_cu_25ad3d186thrust24THRUST_300001_SM_1000_NS12placeholders2_9E)
_ZN34_INTERNAL_dfc0a495_4_k_cu_25ad3d186thrust24THRUST_300001_SM_1000_NS12placeholders2_9E:
	.zero		1
	.type		_ZN34_INTERNAL_dfc0a495_4_k_cu_25ad3d184cuda3std3__436_GLOBAL__N__dfc0a495_4_k_cu_25ad3d186ignoreE,@object
	.size		_ZN34_INTERNAL_dfc0a495_4_k_cu_25ad3d184cuda3std3__436_GLOBAL__N__dfc0a495_4_k_cu_25ad3d186ignoreE,(_ZN34_INTERNAL_dfc0a495_4_k_cu_25ad3d184cuda3std6ranges3__45__cpo4dataE - _ZN34_INTERNAL_dfc0a495_4_k_cu_25ad3d184cuda3std3__436_GLOBAL__N__dfc0a495_4_k_cu_25ad3d186ignoreE)
_ZN34_INTERNAL_dfc0a495_4_k_cu_25ad3d184cuda3std3__436_GLOBAL__N__dfc0a495_4_k_cu_25ad3d186ignoreE:
	.zero		1
	.type		_ZN34_INTERNAL_dfc0a495_4_k_cu_25ad3d184cuda3std6ranges3__45__cpo4dataE,@object
	.size		_ZN34_INTERNAL_dfc0a495_4_k_cu_25ad3d184cuda3std6ranges3__45__cpo4dataE,(_ZN34_INTERNAL_dfc0a495_4_k_cu_25ad3d186thrust24THRUST_300001_SM_1000_NS12placeholders2_1E - _ZN34_INTERNAL_dfc0a495_4_k_cu_25ad3d184cuda3std6ranges3__45__cpo4dataE)
_ZN34_INTERNAL_dfc0a495_4_k_cu_25ad3d184cuda3std6ranges3__45__cpo4dataE:
	.zero		1
	.type		_ZN34_INTERNAL_dfc0a495_4_k_cu_25ad3d186thrust24THRUST_300001_SM_1000_NS12placeholders2_1E,@object
	.size		_ZN34_INTERNAL_dfc0a495_4_k_cu_25ad3d186thrust24THRUST_300001_SM_1000_NS12placeholders2_1E,(_ZN34_INTERNAL_dfc0a495_4_k_cu_25ad3d184cuda3std3__45__cpo5beginE - _ZN34_INTERNAL_dfc0a495_4_k_cu_25ad3d186thrust24THRUST_300001_SM_1000_NS12placeholders2_1E)
_ZN34_INTERNAL_dfc0a495_4_k_cu_25ad3d186thrust24THRUST_300001_SM_1000_NS12placeholders2_1E:
	.zero		1
	.type		_ZN34_INTERNAL_dfc0a495_4_k_cu_25ad3d184cuda3std3__45__cpo5beginE,@object
	.size		_ZN34_INTERNAL_dfc0a495_4_k_cu_25ad3d184cuda3std3__45__cpo5beginE,(_ZN34_INTERNAL_dfc0a495_4_k_cu_25ad3d184cuda3std6ranges3__45__cpo5beginE - _ZN34_INTERNAL_dfc0a495_4_k_cu_25ad3d184cuda3std3__45__cpo5beginE)
_ZN34_INTERNAL_dfc0a495_4_k_cu_25ad3d184cuda3std3__45__cpo5beginE:
	.zero		1
	.type		_ZN34_INTERNAL_dfc0a495_4_k_cu_25ad3d184cuda3std6ranges3__45__cpo5beginE,@object
	.size		_ZN34_INTERNAL_dfc0a495_4_k_cu_25ad3d184cuda3std6ranges3__45__cpo5beginE,(_ZN34_INTERNAL_dfc0a495_4_k_cu_25ad3d186thrust24THRUST_300001_SM_1000_NS12placeholders2_5E - _ZN34_INTERNAL_dfc0a495_4_k_cu_25ad3d184cuda3std6ranges3__45__cpo5beginE)
_ZN34_INTERNAL_dfc0a495_4_k_cu_25ad3d184cuda3std6ranges3__45__cpo5beginE:
	.zero		1
	.type		_ZN34_INTERNAL_dfc0a495_4_k_cu_25ad3d186thrust24THRUST_300001_SM_1000_NS12placeholders2_5E,@object
	.size		_ZN34_INTERNAL_dfc0a495_4_k_cu_25ad3d186thrust24THRUST_300001_SM_1000_NS12placeholders2_5E,(_ZN34_INTERNAL_dfc0a495_4_k_cu_25ad3d184cuda3std3__45__cpo6rbeginE - _ZN34_INTERNAL_dfc0a495_4_k_cu_25ad3d186thrust24THRUST_300001_SM_1000_NS12placeholders2_5E)
_ZN34_INTERNAL_dfc0a495_4_k_cu_25ad3d186thrust24THRUST_300001_SM_1000_NS12placeholders2_5E:
	.zero		1
	.type		_ZN34_INTERNAL_dfc0a495_4_k_cu_25ad3d184cuda3std3__45__cpo6rbeginE,@object
	.size		_ZN34_INTERNAL_dfc0a495_4_k_cu_25ad3d184cuda3std3__45__cpo6rbeginE,(_ZN34_INTERNAL_dfc0a495_4_k_cu_25ad3d184cuda3std6ranges3__45__cpo7advanceE - _ZN34_INTERNAL_dfc0a495_4_k_cu_25ad3d184cuda3std3__45__cpo6rbeginE)
_ZN34_INTERNAL_dfc0a495_4_k_cu_25ad3d184cuda3std3__45__cpo6rbeginE:
	.zero		1
	.type		_ZN34_INTERNAL_dfc0a495_4_k_cu_25ad3d184cuda3std6ranges3__45__cpo7advanceE,@object
	.size		_ZN34_INTERNAL_dfc0a495_4_k_cu_25ad3d184cuda3std6ranges3__45__cpo7advanceE,(_ZN34_INTERNAL_dfc0a495_4_k_cu_25ad3d184cuda3std3__47nulloptE - _ZN34_INTERNAL_dfc0a495_4_k_cu_25ad3d184cuda3std6ranges3__45__cpo7advanceE)
_ZN34_INTERNAL_dfc0a495_4_k_cu_25ad3d184cuda3std6ranges3__45__cpo7advanceE:
	.zero		1
	.type		_ZN34_INTERNAL_dfc0a495_4_k_cu_25ad3d184cuda3std3__47nulloptE,@object
	.size		_ZN34_INTERNAL_dfc0a495_4_k_cu_25ad3d184cuda3std3__47nulloptE,(_ZN34_INTERNAL_dfc0a495_4_k_cu_25ad3d184cuda3std6ranges3__45__cpo8distanceE - _ZN34_INTERNAL_dfc0a495_4_k_cu_25ad3d184cuda3std3__47nulloptE)
_ZN34_INTERNAL_dfc0a495_4_k_cu_25ad3d184cuda3std3__47nulloptE:
	.zero		1
	.type		_ZN34_INTERNAL_dfc0a495_4_k_cu_25ad3d184cuda3std6ranges3__45__cpo8distanceE,@object
	.size		_ZN34_INTERNAL_dfc0a495_4_k_cu_25ad3d184cuda3std6ranges3__45__cpo8distanceE,(_ZN34_INTERNAL_dfc0a495_4_k_cu_25ad3d186thrust24THRUST_300001_SM_1000_NS12placeholders3_10E - _ZN34_INTERNAL_dfc0a495_4_k_cu_25ad3d184cuda3std6ranges3__45__cpo8distanceE)
_ZN34_INTERNAL_dfc0a495_4_k_cu_25ad3d184cuda3std6ranges3__45__cpo8distanceE:
	.zero		1
	.type		_ZN34_INTERNAL_dfc0a495_4_k_cu_25ad3d186thrust24THRUST_300001_SM_1000_NS12placeholders3_10E,@object
	.size		_ZN34_INTERNAL_dfc0a495_4_k_cu_25ad3d186thrust24THRUST_300001_SM_1000_NS12placeholders3_10E,(_ZN34_INTERNAL_dfc0a495_4_k_cu_25ad3d184cuda3std3__419piecewise_constructE - _ZN34_INTERNAL_dfc0a495_4_k_cu_25ad3d186thrust24THRUST_300001_SM_1000_NS12placeholders3_10E)
_ZN34_INTERNAL_dfc0a495_4_k_cu_25ad3d186thrust24THRUST_300001_SM_1000_NS12placeholders3_10E:
	.zero		1
	.type		_ZN34_INTERNAL_dfc0a495_4_k_cu_25ad3d184cuda3std3__419piecewise_constructE,@object
	.size		_ZN34_INTERNAL_dfc0a495_4_k_cu_25ad3d184cuda3std3__419piecewise_constructE,(_ZN34_INTERNAL_dfc0a495_4_k_cu_25ad3d184cuda3std6ranges3__45__cpo5cdataE - _ZN34_INTERNAL_dfc0a495_4_k_cu_25ad3d184cuda3std3__419piecewise_constructE)
_ZN34_INTERNAL_dfc0a495_4_k_cu_25ad3d184cuda3std3__419piecewise_constructE:
	.zero		1
	.type		_ZN34_INTERNAL_dfc0a495_4_k_cu_25ad3d184cuda3std6ranges3__45__cpo5cdataE,@object
	.size		_ZN34_INTERNAL_dfc0a495_4_k_cu_25ad3d184cuda3std6ranges3__45__cpo5cdataE,(_ZN34_INTERNAL_dfc0a495_4_k_cu_25ad3d186thrust24THRUST_300001_SM_1000_NS12placeholders2_2E - _ZN34_INTERNAL_dfc0a495_4_k_cu_25ad3d184cuda3std6ranges3__45__cpo5cdataE)
_ZN34_INTERNAL_dfc0a495_4_k_cu_25ad3d184cuda3std6ranges3__45__cpo5cdataE:
	.zero		1
	.type		_ZN34_INTERNAL_dfc0a495_4_k_cu_25ad3d186thrust24THRUST_300001_SM_1000_NS12placeholders2_2E,@object
	.size		_ZN34_INTERNAL_dfc0a495_4_k_cu_25ad3d186thrust24THRUST_300001_SM_1000_NS12placeholders2_2E,(_ZN34_INTERNAL_dfc0a495_4_k_cu_25ad3d184cuda3std3__45__cpo3endE - _ZN34_INTERNAL_dfc0a495_4_k_cu_25ad3d186thrust24THRUST_300001_SM_1000_NS12placeholders2_2E)
_ZN34_INTERNAL_dfc0a495_4_k_cu_25ad3d186thrust24THRUST_300001_SM_1000_NS12placeholders2_2E:
	.zero		1
	.type		_ZN34_INTERNAL_dfc0a495_4_k_cu_25ad3d184cuda3std3__45__cpo3endE,@object
	.size		_ZN34_INTERNAL_dfc0a495_4_k_cu_25ad3d184cuda3std3__45__cpo3endE,(_ZN34_INTERNAL_dfc0a495_4_k_cu_25ad3d184cuda3std6ranges3__45__cpo3endE - _ZN34_INTERNAL_dfc0a495_4_k_cu_25ad3d184cuda3std3__45__cpo3endE)
_ZN34_INTERNAL_dfc0a495_4_k_cu_25ad3d184cuda3std3__45__cpo3endE:
	.zero		1
	.type		_ZN34_INTERNAL_dfc0a495_4_k_cu_25ad3d184cuda3std6ranges3__45__cpo3endE,@object
	.size		_ZN34_INTERNAL_dfc0a495_4_k_cu_25ad3d184cuda3std6ranges3__45__cpo3endE,(_ZN34_INTERNAL_dfc0a495_4_k_cu_25ad3d186thrust24THRUST_300001_SM_1000_NS12placeholders2_6E - _ZN34_INTERNAL_dfc0a495_4_k_cu_25ad3d184cuda3std6ranges3__45__cpo3endE)
_ZN34_INTERNAL_dfc0a495_4_k_cu_25ad3d184cuda3std6ranges3__45__cpo3endE:
	.zero		1
	.type		_ZN34_INTERNAL_dfc0a495_4_k_cu_25ad3d186thrust24THRUST_300001_SM_1000_NS12placeholders2_6E,@object
	.size		_ZN34_INTERNAL_dfc0a495_4_k_cu_25ad3d186thrust24THRUST_300001_SM_1000_NS12placeholders2_6E,(_ZN34_INTERNAL_dfc0a495_4_k_cu_25ad3d184cuda3std3__45__cpo4rendE - _ZN34_INTERNAL_dfc0a495_4_k_cu_25ad3d186thrust24THRUST_300001_SM_1000_NS12placeholders2_6E)
_ZN34_INTERNAL_dfc0a495_4_k_cu_25ad3d186thrust24THRUST_300001_SM_1000_NS12placeholders2_6E:
	.zero		1
	.type		_ZN34_INTERNAL_dfc0a495_4_k_cu_25ad3d184cuda3std3__45__cpo4rendE,@object
	.size		_ZN34_INTERNAL_dfc0a495_4_k_cu_25ad3d184cuda3std3__45__cpo4rendE,(_ZN34_INTERNAL_dfc0a495_4_k_cu_25ad3d184cuda3std6ranges3__45__cpo9iter_swapE - _ZN34_INTERNAL_dfc0a495_4_k_cu_25ad3d184cuda3std3__45__cpo4rendE)
_ZN34_INTERNAL_dfc0a495_4_k_cu_25ad3d184cuda3std3__45__cpo4rendE:
	.zero		1
	.type		_ZN34_INTERNAL_dfc0a495_4_k_cu_25ad3d184cuda3std6ranges3__45__cpo9iter_swapE,@object
	.size		_ZN34_INTERNAL_dfc0a495_4_k_cu_25ad3d184cuda3std6ranges3__45__cpo9iter_swapE,(_ZN34_INTERNAL_dfc0a495_4_k_cu_25ad3d184cuda3std3__48unexpectE - _ZN34_INTERNAL_dfc0a495_4_k_cu_25ad3d184cuda3std6ranges3__45__cpo9iter_swapE)
_ZN34_INTERNAL_dfc0a495_4_k_cu_25ad3d184cuda3std6ranges3__45__cpo9iter_swapE:
	.zero		1
	.type		_ZN34_INTERNAL_dfc0a495_4_k_cu_25ad3d184cuda3std3__48unexpectE,@object
	.size		_ZN34_INTERNAL_dfc0a495_4_k_cu_25ad3d184cuda3std3__48unexpectE,(_ZN34_INTERNAL_dfc0a495_4_k_cu_25ad3d186thrust24THRUST_300001_SM_1000_NS8cuda_cub3parE - _ZN34_INTERNAL_dfc0a495_4_k_cu_25ad3d184cuda3std3__48unexpectE)
_ZN34_INTERNAL_dfc0a495_4_k_cu_25ad3d184cuda3std3__48unexpectE:
	.zero		1
	.type		_ZN34_INTERNAL_dfc0a495_4_k_cu_25ad3d186thrust24THRUST_300001_SM_1000_NS8cuda_cub3parE,@object
	.size		_ZN34_INTERNAL_dfc0a495_4_k_cu_25ad3d186thrust24THRUST_300001_SM_1000_NS8cuda_cub3parE,(_ZN34_INTERNAL_dfc0a495_4_k_cu_25ad3d186thrust24THRUST_300001_SM_1000_NS12placeholders2_4E - _ZN34_INTERNAL_dfc0a495_4_k_cu_25ad3d186thrust24THRUST_300001_SM_1000_NS8cuda_cub3parE)
_ZN34_INTERNAL_dfc0a495_4_k_cu_25ad3d186thrust24THRUST_300001_SM_1000_NS8cuda_cub3parE:
	.zero		1
	.type		_ZN34_INTERNAL_dfc0a495_4_k_cu_25ad3d186thrust24THRUST_300001_SM_1000_NS12placeholders2_4E,@object
	.size		_ZN34_INTERNAL_dfc0a495_4_k_cu_25ad3d186thrust24THRUST_300001_SM_1000_NS12placeholders2_4E,(_ZN34_INTERNAL_dfc0a495_4_k_cu_25ad3d184cuda3std3__45__cpo4cendE - _ZN34_INTERNAL_dfc0a495_4_k_cu_25ad3d186thrust24THRUST_300001_SM_1000_NS12placeholders2_4E)
_ZN34_INTERNAL_dfc0a495_4_k_cu_25ad3d186thrust24THRUST_300001_SM_1000_NS12placeholders2_4E:
	.zero		1
	.type		_ZN34_INTERNAL_dfc0a495_4_k_cu_25ad3d184cuda3std3__45__cpo4cendE,@object
	.size		_ZN34_INTERNAL_dfc0a495_4_k_cu_25ad3d184cuda3std3__45__cpo4cendE,(_ZN34_INTERNAL_dfc0a495_4_k_cu_25ad3d184cuda3std6ranges3__45__cpo4cendE - _ZN34_INTERNAL_dfc0a495_4_k_cu_25ad3d184cuda3std3__45__cpo4cendE)
_ZN34_INTERNAL_dfc0a495_4_k_cu_25ad3d184cuda3std3__45__cpo4cendE:
	.zero		1
	.type		_ZN34_INTERNAL_dfc0a495_4_k_cu_25ad3d184cuda3std6ranges3__45__cpo4cendE,@object
	.size		_ZN34_INTERNAL_dfc0a495_4_k_cu_25ad3d184cuda3std6ranges3__45__cpo4cendE,(_ZN34_INTERNAL_dfc0a495_4_k_cu_25ad3d184cuda3std3__420unreachable_sentinelE - _ZN34_INTERNAL_dfc0a495_4_k_cu_25ad3d184cuda3std6ranges3__45__cpo4cendE)
_ZN34_INTERNAL_dfc0a495_4_k_cu_25ad3d184cuda3std6ranges3__45__cpo4cendE:
	.zero		1
	.type		_ZN34_INTERNAL_dfc0a495_4_k_cu_25ad3d184cuda3std3__420unreachable_sentinelE,@object
	.size		_ZN34_INTERNAL_dfc0a495_4_k_cu_25ad3d184cuda3std3__420unreachable_sentinelE,(_ZN34_INTERNAL_dfc0a495_4_k_cu_25ad3d184cuda3std6ranges3__45__cpo5ssizeE - _ZN34_INTERNAL_dfc0a495_4_k_cu_25ad3d184cuda3std3__420unreachable_sentinelE)
_ZN34_INTERNAL_dfc0a495_4_k_cu_25ad3d184cuda3std3__420unreachable_sentinelE:
	.zero		1
	.type		_ZN34_INTERNAL_dfc0a495_4_k_cu_25ad3d184cuda3std6ranges3__45__cpo5ssizeE,@object
	.size		_ZN34_INTERNAL_dfc0a495_4_k_cu_25ad3d184cuda3std6ranges3__45__cpo5ssizeE,(_ZN34_INTERNAL_dfc0a495_4_k_cu_25ad3d186thrust24THRUST_300001_SM_1000_NS12placeholders2_8E - _ZN34_INTERNAL_dfc0a495_4_k_cu_25ad3d184cuda3std6ranges3__45__cpo5ssizeE)
_ZN34_INTERNAL_dfc0a495_4_k_cu_25ad3d184cuda3std6ranges3__45__cpo5ssizeE:
	.zero		1
	.type		_ZN34_INTERNAL_dfc0a495_4_k_cu_25ad3d186thrust24THRUST_300001_SM_1000_NS12placeholders2_8E,@object
	.size		_ZN34_INTERNAL_dfc0a495_4_k_cu_25ad3d186thrust24THRUST_300001_SM_1000_NS12placeholders2_8E,(_ZN34_INTERNAL_dfc0a495_4_k_cu_25ad3d184cuda3std3__45__cpo5crendE - _ZN34_INTERNAL_dfc0a495_4_k_cu_25ad3d186thrust24THRUST_300001_SM_1000_NS12placeholders2_8E)
_ZN34_INTERNAL_dfc0a495_4_k_cu_25ad3d186thrust24THRUST_300001_SM_1000_NS12placeholders2_8E:
	.zero		1
	.type		_ZN34_INTERNAL_dfc0a495_4_k_cu_25ad3d184cuda3std3__45__cpo5crendE,@object
	.size		_ZN34_INTERNAL_dfc0a495_4_k_cu_25ad3d184cuda3std3__45__cpo5crendE,(_ZN34_INTERNAL_dfc0a495_4_k_cu_25ad3d184cuda3std6ranges3__45__cpo4prevE - _ZN34_INTERNAL_dfc0a495_4_k_cu_25ad3d184cuda3std3__45__cpo5crendE)
_ZN34_INTERNAL_dfc0a495_4_k_cu_25ad3d184cuda3std3__45__cpo5crendE:
	.zero		1
	.type		_ZN34_INTERNAL_dfc0a495_4_k_cu_25ad3d184cuda3std6ranges3__45__cpo4prevE,@object
	.size		_ZN34_INTERNAL_dfc0a495_4_k_cu_25ad3d184cuda3std6ranges3__45__cpo4prevE,(_ZN34_INTERNAL_dfc0a495_4_k_cu_25ad3d184cuda3std6ranges3__45__cpo9iter_moveE - _ZN34_INTERNAL_dfc0a495_4_k_cu_25ad3d184cuda3std6ranges3__45__cpo4prevE)
_ZN34_INTERNAL_dfc0a495_4_k_cu_25ad3d184cuda3std6ranges3__45__cpo4prevE:
	.zero		1
	.type		_ZN34_INTERNAL_dfc0a495_4_k_cu_25ad3d184cuda3std6ranges3__45__cpo9iter_moveE,@object
	.size		_ZN34_INTERNAL_dfc0a495_4_k_cu_25ad3d184cuda3std6ranges3__45__cpo9iter_moveE,(_ZN34_INTERNAL_dfc0a495_4_k_cu_25ad3d186thrust24THRUST_300001_SM_1000_NS6system6detail10sequential3seqE - _ZN34_INTERNAL_dfc0a495_4_k_cu_25ad3d184cuda3std6ranges3__45__cpo9iter_moveE)
_ZN34_INTERNAL_dfc0a495_4_k_cu_25ad3d184cuda3std6ranges3__45__cpo9iter_moveE:
	.zero		1
	.type		_ZN34_INTERNAL_dfc0a495_4_k_cu_25ad3d186thrust24THRUST_300001_SM_1000_NS6system6detail10sequential3seqE,@object
	.size		_ZN34_INTERNAL_dfc0a495_4_k_cu_25ad3d186thrust24THRUST_300001_SM_1000_NS6system6detail10sequential3seqE,(.L_31 - _ZN34_INTERNAL_dfc0a495_4_k_cu_25ad3d186thrust24THRUST_300001_SM_1000_NS6system6detail10sequential3seqE)
_ZN34_INTERNAL_dfc0a495_4_k_cu_25ad3d186thrust24THRUST_300001_SM_1000_NS6system6detail10sequential3seqE:
	.zero		1
.L_31:


//--------------------- .nv.constant0._ZN3cub18CUB_300001_SM_10006detail11EmptyKernelIvEEvv --------------------------
	.section	.nv.constant0._ZN3cub18CUB_300001_SM_10006detail11EmptyKernelIvEEvv,"a",@progbits
	.sectionflags	@""
	.align	4
.nv.constant0._ZN3cub18CUB_300001_SM_10006detail11EmptyKernelIvEEvv:
	.zero		896


//--------------------- .nv.constant0._Z17PrintCombinationsPxxxS_ --------------------------
	.section	.nv.constant0._Z17PrintCombinationsPxxxS_,"a",@progbits
	.sectionflags	@""
	.align	4
.nv.constant0._Z17PrintCombinationsPxxxS_:
	.zero		928


//--------------------- SYMBOLS --------------------------

	.type		.nv.reservedSmem.offset0,@object
	.size		.nv.reservedSmem.offset0,0x4
